//
// Generated by NVIDIA NVVM Compiler
//
// Compiler Build ID: CL-36424714
// Cuda compilation tools, release 13.0, V13.0.88
// Based on NVVM 20.0.0
//

.version 9.0
.target sm_100
.address_size 64

	// .globl	_Z19raid6_encode_kernelPPKhPhS2_miS0_
.const .align 1 .b8 gf_exp[512];
.const .align 1 .b8 gf_log[256];

.visible .entry _Z19raid6_encode_kernelPPKhPhS2_miS0_(
	.param .u64 .ptr .align 1 _Z19raid6_encode_kernelPPKhPhS2_miS0__param_0,
	.param .u64 .ptr .align 1 _Z19raid6_encode_kernelPPKhPhS2_miS0__param_1,
	.param .u64 .ptr .align 1 _Z19raid6_encode_kernelPPKhPhS2_miS0__param_2,
	.param .u64 _Z19raid6_encode_kernelPPKhPhS2_miS0__param_3,
	.param .u32 _Z19raid6_encode_kernelPPKhPhS2_miS0__param_4,
	.param .u64 .ptr .align 1 _Z19raid6_encode_kernelPPKhPhS2_miS0__param_5
)
{
	.reg .pred 	%p<31>;
	.reg .b16 	%rs<96>;
	.reg .b32 	%r<18>;
	.reg .b64 	%rd<132>;

	ld.param.u64 	%rd20, [_Z19raid6_encode_kernelPPKhPhS2_miS0__param_0];
	ld.param.u64 	%rd21, [_Z19raid6_encode_kernelPPKhPhS2_miS0__param_1];
	ld.param.u64 	%rd22, [_Z19raid6_encode_kernelPPKhPhS2_miS0__param_2];
	ld.param.u64 	%rd19, [_Z19raid6_encode_kernelPPKhPhS2_miS0__param_3];
	ld.param.u32 	%r7, [_Z19raid6_encode_kernelPPKhPhS2_miS0__param_4];
	ld.param.u64 	%rd23, [_Z19raid6_encode_kernelPPKhPhS2_miS0__param_5];
	cvta.to.global.u64 	%rd1, %rd23;
	cvta.to.global.u64 	%rd2, %rd20;
	cvta.to.global.u64 	%rd3, %rd22;
	cvta.to.global.u64 	%rd4, %rd21;
	mov.u32 	%r8, %ctaid.x;
	mov.u32 	%r9, %ntid.x;
	mov.u32 	%r10, %tid.x;
	mad.lo.s32 	%r11, %r8, %r9, %r10;
	cvt.u64.u32 	%rd128, %r11;
	mov.u32 	%r12, %nctaid.x;
	mul.lo.s32 	%r13, %r12, %r9;
	cvt.u64.u32 	%rd6, %r13;
	setp.le.u64 	%p1, %rd19, %rd128;
	@%p1 bra 	$L__BB0_25;
	setp.gt.s32 	%p2, %r7, 0;
	@%p2 bra 	$L__BB0_2;
	bra.uni 	$L__BB0_24;
$L__BB0_2:
	and.b32  	%r1, %r7, 3;
	mov.u64 	%rd88, gf_log;
	mov.u64 	%rd96, gf_exp;
	and.b32  	%r15, %r7, 2147483644;
	neg.s32 	%r2, %r15;
	add.s64 	%rd8, %rd2, 16;
$L__BB0_3:
	setp.lt.u32 	%p4, %r7, 4;
	mov.b16 	%rs84, 0;
	mov.b32 	%r17, 0;
	mov.u16 	%rs95, %rs84;
	@%p4 bra 	$L__BB0_14;
	add.s64 	%rd129, %rd1, 3;
	mov.b16 	%rs84, 0;
	mov.u64 	%rd130, %rd8;
	mov.u32 	%r16, %r2;
$L__BB0_5:
	.pragma "nounroll";
	ld.global.nc.u64 	%rd26, [%rd130+-16];
	cvta.to.global.u64 	%rd27, %rd26;
	add.s64 	%rd28, %rd27, %rd128;
	ld.global.nc.u8 	%rs44, [%rd28];
	cvt.u16.u8 	%rs3, %rs44;
	ld.global.nc.u8 	%rs45, [%rd129+-3];
	cvt.u16.u8 	%rs46, %rs45;
	and.b16  	%rs47, %rs46, 255;
	setp.eq.s16 	%p5, %rs3, 0;
	setp.eq.s16 	%p6, %rs47, 0;
	or.pred  	%p7, %p5, %p6;
	@%p7 bra 	$L__BB0_7;
	cvt.u64.u16 	%rd29, %rs3;
	mov.u64 	%rd30, gf_log;
	add.s64 	%rd31, %rd30, %rd29;
	ld.const.u8 	%rd32, [%rd31];
	cvt.u64.u16 	%rd33, %rs46;
	and.b64  	%rd34, %rd33, 255;
	add.s64 	%rd35, %rd30, %rd34;
	ld.const.u8 	%rd36, [%rd35];
	add.s64 	%rd37, %rd36, %rd32;
	mov.u64 	%rd38, gf_exp;
	add.s64 	%rd39, %rd38, %rd37;
	ld.const.u8 	%rs48, [%rd39];
	xor.b16  	%rs84, %rs48, %rs84;
$L__BB0_7:
	ld.global.nc.u64 	%rd40, [%rd130+-8];
	cvta.to.global.u64 	%rd41, %rd40;
	add.s64 	%rd42, %rd41, %rd128;
	ld.global.nc.u8 	%rs49, [%rd42];
	cvt.u16.u8 	%rs7, %rs49;
	ld.global.nc.u8 	%rs50, [%rd129+-2];
	cvt.u16.u8 	%rs51, %rs50;
	and.b16  	%rs52, %rs51, 255;
	setp.eq.s16 	%p8, %rs7, 0;
	setp.eq.s16 	%p9, %rs52, 0;
	or.pred  	%p10, %p8, %p9;
	@%p10 bra 	$L__BB0_9;
	cvt.u64.u16 	%rd43, %rs7;
	mov.u64 	%rd44, gf_log;
	add.s64 	%rd45, %rd44, %rd43;
	ld.const.u8 	%rd46, [%rd45];
	cvt.u64.u16 	%rd47, %rs51;
	and.b64  	%rd48, %rd47, 255;
	add.s64 	%rd49, %rd44, %rd48;
	ld.const.u8 	%rd50, [%rd49];
	add.s64 	%rd51, %rd50, %rd46;
	mov.u64 	%rd52, gf_exp;
	add.s64 	%rd53, %rd52, %rd51;
	ld.const.u8 	%rs53, [%rd53];
	xor.b16  	%rs84, %rs53, %rs84;
$L__BB0_9:
	ld.global.nc.u64 	%rd54, [%rd130];
	cvta.to.global.u64 	%rd55, %rd54;
	add.s64 	%rd56, %rd55, %rd128;
	ld.global.nc.u8 	%rs54, [%rd56];
	cvt.u16.u8 	%rs11, %rs54;
	ld.global.nc.u8 	%rs55, [%rd129+-1];
	cvt.u16.u8 	%rs56, %rs55;
	and.b16  	%rs57, %rs56, 255;
	setp.eq.s16 	%p11, %rs11, 0;
	setp.eq.s16 	%p12, %rs57, 0;
	or.pred  	%p13, %p11, %p12;
	@%p13 bra 	$L__BB0_11;
	cvt.u64.u16 	%rd57, %rs11;
	mov.u64 	%rd58, gf_log;
	add.s64 	%rd59, %rd58, %rd57;
	ld.const.u8 	%rd60, [%rd59];
	cvt.u64.u16 	%rd61, %rs56;
	and.b64  	%rd62, %rd61, 255;
	add.s64 	%rd63, %rd58, %rd62;
	ld.const.u8 	%rd64, [%rd63];
	add.s64 	%rd65, %rd64, %rd60;
	mov.u64 	%rd66, gf_exp;
	add.s64 	%rd67, %rd66, %rd65;
	ld.const.u8 	%rs58, [%rd67];
	xor.b16  	%rs84, %rs58, %rs84;
$L__BB0_11:
	ld.global.nc.u64 	%rd68, [%rd130+8];
	cvta.to.global.u64 	%rd69, %rd68;
	add.s64 	%rd70, %rd69, %rd128;
	ld.global.nc.u8 	%rs59, [%rd70];
	cvt.u16.u8 	%rs15, %rs59;
	ld.global.nc.u8 	%rs60, [%rd129];
	cvt.u16.u8 	%rs61, %rs60;
	and.b16  	%rs62, %rs61, 255;
	xor.b16  	%rs63, %rs3, %rs95;
	xor.b16  	%rs64, %rs7, %rs63;
	xor.b16  	%rs65, %rs11, %rs64;
	xor.b16  	%rs95, %rs15, %rs65;
	setp.eq.s16 	%p14, %rs15, 0;
	setp.eq.s16 	%p15, %rs62, 0;
	or.pred  	%p16, %p14, %p15;
	@%p16 bra 	$L__BB0_13;
	cvt.u64.u16 	%rd71, %rs15;
	mov.u64 	%rd72, gf_log;
	add.s64 	%rd73, %rd72, %rd71;
	ld.const.u8 	%rd74, [%rd73];
	cvt.u64.u16 	%rd75, %rs61;
	and.b64  	%rd76, %rd75, 255;
	add.s64 	%rd77, %rd72, %rd76;
	ld.const.u8 	%rd78, [%rd77];
	add.s64 	%rd79, %rd78, %rd74;
	mov.u64 	%rd80, gf_exp;
	add.s64 	%rd81, %rd80, %rd79;
	ld.const.u8 	%rs66, [%rd81];
	xor.b16  	%rs84, %rs66, %rs84;
$L__BB0_13:
	and.b32  	%r17, %r7, 2147483644;
	add.s32 	%r16, %r16, 4;
	add.s64 	%rd130, %rd130, 32;
	add.s64 	%rd129, %rd129, 4;
	setp.ne.s32 	%p17, %r16, 0;
	@%p17 bra 	$L__BB0_5;
$L__BB0_14:
	setp.eq.s32 	%p18, %r1, 0;
	@%p18 bra 	$L__BB0_23;
	cvt.u64.u32 	%rd82, %r17;
	mul.wide.u32 	%rd83, %r17, 8;
	add.s64 	%rd14, %rd2, %rd83;
	ld.global.nc.u64 	%rd84, [%rd14];
	cvta.to.global.u64 	%rd85, %rd84;
	add.s64 	%rd86, %rd85, %rd128;
	ld.global.nc.u8 	%rs67, [%rd86];
	cvt.u16.u8 	%rs24, %rs67;
	add.s64 	%rd15, %rd1, %rd82;
	ld.global.nc.u8 	%rs68, [%rd15];
	cvt.u16.u8 	%rs69, %rs68;
	and.b16  	%rs70, %rs69, 255;
	xor.b16  	%rs95, %rs24, %rs95;
	setp.eq.s16 	%p19, %rs24, 0;
	setp.eq.s16 	%p20, %rs70, 0;
	or.pred  	%p21, %p19, %p20;
	@%p21 bra 	$L__BB0_17;
	cvt.u64.u16 	%rd87, %rs24;
	add.s64 	%rd89, %rd88, %rd87;
	ld.const.u8 	%rd90, [%rd89];
	cvt.u64.u16 	%rd91, %rs69;
	and.b64  	%rd92, %rd91, 255;
	add.s64 	%rd93, %rd88, %rd92;
	ld.const.u8 	%rd94, [%rd93];
	add.s64 	%rd95, %rd94, %rd90;
	add.s64 	%rd97, %rd96, %rd95;
	ld.const.u8 	%rs71, [%rd97];
	xor.b16  	%rs84, %rs71, %rs84;
$L__BB0_17:
	setp.eq.s32 	%p22, %r1, 1;
	@%p22 bra 	$L__BB0_23;
	ld.global.nc.u64 	%rd98, [%rd14+8];
	cvta.to.global.u64 	%rd99, %rd98;
	add.s64 	%rd100, %rd99, %rd128;
	ld.global.nc.u8 	%rs72, [%rd100];
	cvt.u16.u8 	%rs29, %rs72;
	ld.global.nc.u8 	%rs73, [%rd15+1];
	cvt.u16.u8 	%rs74, %rs73;
	and.b16  	%rs75, %rs74, 255;
	xor.b16  	%rs95, %rs29, %rs95;
	setp.eq.s16 	%p23, %rs29, 0;
	setp.eq.s16 	%p24, %rs75, 0;
	or.pred  	%p25, %p23, %p24;
	@%p25 bra 	$L__BB0_20;
	cvt.u64.u16 	%rd101, %rs29;
	add.s64 	%rd103, %rd88, %rd101;
	ld.const.u8 	%rd104, [%rd103];
	cvt.u64.u16 	%rd105, %rs74;
	and.b64  	%rd106, %rd105, 255;
	add.s64 	%rd107, %rd88, %rd106;
	ld.const.u8 	%rd108, [%rd107];
	add.s64 	%rd109, %rd108, %rd104;
	add.s64 	%rd111, %rd96, %rd109;
	ld.const.u8 	%rs76, [%rd111];
	xor.b16  	%rs84, %rs76, %rs84;
$L__BB0_20:
	setp.eq.s32 	%p26, %r1, 2;
	@%p26 bra 	$L__BB0_23;
	ld.global.nc.u64 	%rd112, [%rd14+16];
	cvta.to.global.u64 	%rd113, %rd112;
	add.s64 	%rd114, %rd113, %rd128;
	ld.global.nc.u8 	%rs77, [%rd114];
	cvt.u16.u8 	%rs34, %rs77;
	ld.global.nc.u8 	%rs78, [%rd15+2];
	cvt.u16.u8 	%rs79, %rs78;
	and.b16  	%rs80, %rs79, 255;
	xor.b16  	%rs95, %rs34, %rs95;
	setp.eq.s16 	%p27, %rs34, 0;
	setp.eq.s16 	%p28, %rs80, 0;
	or.pred  	%p29, %p27, %p28;
	@%p29 bra 	$L__BB0_23;
	cvt.u64.u16 	%rd115, %rs34;
	add.s64 	%rd117, %rd88, %rd115;
	ld.const.u8 	%rd118, [%rd117];
	cvt.u64.u16 	%rd119, %rs79;
	and.b64  	%rd120, %rd119, 255;
	add.s64 	%rd121, %rd88, %rd120;
	ld.const.u8 	%rd122, [%rd121];
	add.s64 	%rd123, %rd122, %rd118;
	add.s64 	%rd125, %rd96, %rd123;
	ld.const.u8 	%rs81, [%rd125];
	xor.b16  	%rs84, %rs81, %rs84;
$L__BB0_23:
	add.s64 	%rd126, %rd4, %rd128;
	st.global.u8 	[%rd126], %rs95;
	add.s64 	%rd127, %rd3, %rd128;
	st.global.u8 	[%rd127], %rs84;
	add.s64 	%rd128, %rd128, %rd6;
	setp.lt.u64 	%p30, %rd128, %rd19;
	@%p30 bra 	$L__BB0_3;
	bra.uni 	$L__BB0_25;
$L__BB0_24:
	add.s64 	%rd24, %rd4, %rd128;
	mov.b16 	%rs40, 0;
	st.global.u8 	[%rd24], %rs40;
	add.s64 	%rd25, %rd3, %rd128;
	st.global.u8 	[%rd25], %rs40;
	add.s64 	%rd128, %rd128, %rd6;
	setp.lt.u64 	%p3, %rd128, %rd19;
	@%p3 bra 	$L__BB0_24;
$L__BB0_25:
	ret;

}
	// .globl	_Z30raid6_encode_vectorized_kernelPPKhPhS2_miS0_
.visible .entry _Z30raid6_encode_vectorized_kernelPPKhPhS2_miS0_(
	.param .u64 .ptr .align 1 _Z30raid6_encode_vectorized_kernelPPKhPhS2_miS0__param_0,
	.param .u64 .ptr .align 1 _Z30raid6_encode_vectorized_kernelPPKhPhS2_miS0__param_1,
	.param .u64 .ptr .align 1 _Z30raid6_encode_vectorized_kernelPPKhPhS2_miS0__param_2,
	.param .u64 _Z30raid6_encode_vectorized_kernelPPKhPhS2_miS0__param_3,
	.param .u32 _Z30raid6_encode_vectorized_kernelPPKhPhS2_miS0__param_4,
	.param .u64 .ptr .align 1 _Z30raid6_encode_vectorized_kernelPPKhPhS2_miS0__param_5
)
{
	.reg .pred 	%p<59>;
	.reg .b16 	%rs<76>;
	.reg .b32 	%r<176>;
	.reg .b64 	%rd<207>;

	ld.param.u64 	%rd30, [_Z30raid6_encode_vectorized_kernelPPKhPhS2_miS0__param_1];
	ld.param.u64 	%rd31, [_Z30raid6_encode_vectorized_kernelPPKhPhS2_miS0__param_2];
	ld.param.u64 	%rd33, [_Z30raid6_encode_vectorized_kernelPPKhPhS2_miS0__param_3];
	cvta.to.global.u64 	%rd1, %rd31;
	cvta.to.global.u64 	%rd2, %rd30;
	mov.u32 	%r57, %ctaid.x;
	mov.u32 	%r58, %ntid.x;
	mov.u32 	%r59, %tid.x;
	mad.lo.s32 	%r60, %r57, %r58, %r59;
	cvt.u64.u32 	%rd205, %r60;
	mov.u32 	%r61, %nctaid.x;
	mul.lo.s32 	%r62, %r61, %r58;
	cvt.u64.u32 	%rd4, %r62;
	shr.u64 	%rd5, %rd33, 4;
	setp.le.u64 	%p1, %rd5, %rd205;
	@%p1 bra 	$L__BB1_47;
	ld.param.u32 	%r149, [_Z30raid6_encode_vectorized_kernelPPKhPhS2_miS0__param_4];
	setp.lt.s32 	%p2, %r149, 1;
	@%p2 bra 	$L__BB1_38;
	mov.u64 	%rd61, gf_log;
$L__BB1_3:
	ld.param.u64 	%rd198, [_Z30raid6_encode_vectorized_kernelPPKhPhS2_miS0__param_5];
	ld.param.u32 	%r150, [_Z30raid6_encode_vectorized_kernelPPKhPhS2_miS0__param_4];
	ld.param.u64 	%rd195, [_Z30raid6_encode_vectorized_kernelPPKhPhS2_miS0__param_0];
	neg.s32 	%r151, %r150;
	cvta.to.global.u64 	%rd201, %rd198;
	cvta.to.global.u64 	%rd200, %rd195;
	mov.b32 	%r160, 0;
	shl.b64 	%rd57, %rd205, 4;
	mov.u32 	%r164, %r160;
	mov.u32 	%r168, %r160;
	mov.u32 	%r172, %r160;
	mov.u32 	%r156, %r160;
	mov.u32 	%r157, %r160;
	mov.u32 	%r158, %r160;
	mov.u32 	%r159, %r160;
$L__BB1_4:
	ld.global.nc.u64 	%rd55, [%rd200];
	cvta.to.global.u64 	%rd56, %rd55;
	add.s64 	%rd58, %rd56, %rd57;
	ld.global.nc.v4.u32 	{%r11, %r12, %r13, %r14}, [%rd58];
	ld.global.nc.u8 	%rs2, [%rd201];
	cvt.u16.u8 	%rs3, %rs2;
	and.b16  	%rs4, %rs3, 255;
	xor.b32  	%r156, %r11, %r156;
	xor.b32  	%r157, %r12, %r157;
	xor.b32  	%r158, %r13, %r158;
	xor.b32  	%r159, %r14, %r159;
	setp.eq.s16 	%p9, %rs4, 0;
	cvt.u64.u16 	%rd59, %rs3;
	and.b64  	%rd60, %rd59, 255;
	add.s64 	%rd11, %rd61, %rd60;
	and.b32  	%r19, %r11, 255;
	setp.eq.s32 	%p10, %r19, 0;
	or.pred  	%p11, %p10, %p9;
	@%p11 bra 	$L__BB1_6;
	cvt.u64.u32 	%rd62, %r19;
	mov.u64 	%rd63, gf_log;
	add.s64 	%rd64, %rd63, %rd62;
	ld.const.u8 	%rd65, [%rd64];
	ld.const.u8 	%rd66, [%rd11];
	add.s64 	%rd67, %rd66, %rd65;
	mov.u64 	%rd68, gf_exp;
	add.s64 	%rd69, %rd68, %rd67;
	ld.const.u8 	%rs5, [%rd69];
	cvt.u16.u32 	%rs6, %r160;
	xor.b16  	%rs7, %rs5, %rs6;
	cvt.u32.u16 	%r69, %rs7;
	and.b32  	%r70, %r69, 255;
	and.b32  	%r71, %r160, -256;
	or.b32  	%r160, %r71, %r70;
$L__BB1_6:
	and.b16  	%rs8, %rs3, 255;
	setp.eq.s16 	%p12, %rs8, 0;
	and.b32  	%r72, %r11, 65280;
	setp.eq.s32 	%p13, %r72, 0;
	or.pred  	%p14, %p13, %p12;
	@%p14 bra 	$L__BB1_8;
	shr.u32 	%r73, %r11, 8;
	and.b32  	%r74, %r73, 255;
	cvt.u64.u32 	%rd70, %r74;
	mov.u64 	%rd71, gf_log;
	add.s64 	%rd72, %rd71, %rd70;
	ld.const.u8 	%rd73, [%rd72];
	ld.const.u8 	%rd74, [%rd11];
	add.s64 	%rd75, %rd74, %rd73;
	mov.u64 	%rd76, gf_exp;
	add.s64 	%rd77, %rd76, %rd75;
	ld.const.u8 	%rs9, [%rd77];
	cvt.u16.u32 	%rs10, %r160;
	shr.u16 	%rs11, %rs10, 8;
	xor.b16  	%rs12, %rs9, %rs11;
	and.b16  	%rs13, %rs12, 255;
	mul.wide.u16 	%r75, %rs13, 256;
	and.b32  	%r76, %r160, -65281;
	or.b32  	%r160, %r76, %r75;
$L__BB1_8:
	and.b16  	%rs14, %rs3, 255;
	setp.eq.s16 	%p15, %rs14, 0;
	and.b32  	%r77, %r11, 16711680;
	setp.eq.s32 	%p16, %r77, 0;
	or.pred  	%p17, %p16, %p15;
	@%p17 bra 	$L__BB1_10;
	shr.u32 	%r78, %r11, 16;
	and.b32  	%r79, %r78, 255;
	cvt.u64.u32 	%rd78, %r79;
	mov.u64 	%rd79, gf_log;
	add.s64 	%rd80, %rd79, %rd78;
	ld.const.u8 	%rd81, [%rd80];
	ld.const.u8 	%rd82, [%rd11];
	add.s64 	%rd83, %rd82, %rd81;
	mov.u64 	%rd84, gf_exp;
	add.s64 	%rd85, %rd84, %rd83;
	ld.const.u8 	%rs15, [%rd85];
	{ .reg .b16 tmp; mov.b32 {tmp, %rs16}, %r160; }
	xor.b16  	%rs17, %rs15, %rs16;
	cvt.u32.u16 	%r80, %rs17;
	shl.b32 	%r81, %r80, 16;
	and.b32  	%r82, %r81, 16711680;
	and.b32  	%r83, %r160, -16711681;
	or.b32  	%r160, %r83, %r82;
$L__BB1_10:
	and.b16  	%rs18, %rs3, 255;
	setp.eq.s16 	%p18, %rs18, 0;
	setp.lt.u32 	%p19, %r11, 16777216;
	or.pred  	%p20, %p19, %p18;
	@%p20 bra 	$L__BB1_12;
	shr.u32 	%r84, %r11, 24;
	cvt.u64.u32 	%rd86, %r84;
	mov.u64 	%rd87, gf_log;
	add.s64 	%rd88, %rd87, %rd86;
	ld.const.u8 	%rd89, [%rd88];
	ld.const.u8 	%rd90, [%rd11];
	add.s64 	%rd91, %rd90, %rd89;
	mov.u64 	%rd92, gf_exp;
	add.s64 	%rd93, %rd92, %rd91;
	ld.const.u8 	%rs19, [%rd93];
	shr.u32 	%r85, %r160, 24;
	cvt.u16.u32 	%rs20, %r85;
	xor.b16  	%rs21, %rs19, %rs20;
	cvt.u32.u16 	%r86, %rs21;
	shl.b32 	%r87, %r86, 24;
	and.b32  	%r88, %r160, 16777215;
	or.b32  	%r160, %r88, %r87;
$L__BB1_12:
	and.b16  	%rs22, %rs3, 255;
	setp.eq.s16 	%p21, %rs22, 0;
	and.b32  	%r28, %r12, 255;
	setp.eq.s32 	%p22, %r28, 0;
	or.pred  	%p23, %p22, %p21;
	@%p23 bra 	$L__BB1_14;
	cvt.u64.u32 	%rd94, %r28;
	mov.u64 	%rd95, gf_log;
	add.s64 	%rd96, %rd95, %rd94;
	ld.const.u8 	%rd97, [%rd96];
	ld.const.u8 	%rd98, [%rd11];
	add.s64 	%rd99, %rd98, %rd97;
	mov.u64 	%rd100, gf_exp;
	add.s64 	%rd101, %rd100, %rd99;
	ld.const.u8 	%rs23, [%rd101];
	cvt.u16.u32 	%rs24, %r164;
	xor.b16  	%rs25, %rs23, %rs24;
	cvt.u32.u16 	%r89, %rs25;
	and.b32  	%r90, %r89, 255;
	and.b32  	%r91, %r164, -256;
	or.b32  	%r164, %r91, %r90;
$L__BB1_14:
	and.b16  	%rs26, %rs3, 255;
	setp.eq.s16 	%p24, %rs26, 0;
	and.b32  	%r92, %r12, 65280;
	setp.eq.s32 	%p25, %r92, 0;
	or.pred  	%p26, %p25, %p24;
	@%p26 bra 	$L__BB1_16;
	shr.u32 	%r93, %r12, 8;
	and.b32  	%r94, %r93, 255;
	cvt.u64.u32 	%rd102, %r94;
	mov.u64 	%rd103, gf_log;
	add.s64 	%rd104, %rd103, %rd102;
	ld.const.u8 	%rd105, [%rd104];
	ld.const.u8 	%rd106, [%rd11];
	add.s64 	%rd107, %rd106, %rd105;
	mov.u64 	%rd108, gf_exp;
	add.s64 	%rd109, %rd108, %rd107;
	ld.const.u8 	%rs27, [%rd109];
	cvt.u16.u32 	%rs28, %r164;
	shr.u16 	%rs29, %rs28, 8;
	xor.b16  	%rs30, %rs27, %rs29;
	and.b16  	%rs31, %rs30, 255;
	mul.wide.u16 	%r95, %rs31, 256;
	and.b32  	%r96, %r164, -65281;
	or.b32  	%r164, %r96, %r95;
$L__BB1_16:
	and.b16  	%rs32, %rs3, 255;
	setp.eq.s16 	%p27, %rs32, 0;
	and.b32  	%r97, %r12, 16711680;
	setp.eq.s32 	%p28, %r97, 0;
	or.pred  	%p29, %p28, %p27;
	@%p29 bra 	$L__BB1_18;
	shr.u32 	%r98, %r12, 16;
	and.b32  	%r99, %r98, 255;
	cvt.u64.u32 	%rd110, %r99;
	mov.u64 	%rd111, gf_log;
	add.s64 	%rd112, %rd111, %rd110;
	ld.const.u8 	%rd113, [%rd112];
	ld.const.u8 	%rd114, [%rd11];
	add.s64 	%rd115, %rd114, %rd113;
	mov.u64 	%rd116, gf_exp;
	add.s64 	%rd117, %rd116, %rd115;
	ld.const.u8 	%rs33, [%rd117];
	{ .reg .b16 tmp; mov.b32 {tmp, %rs34}, %r164; }
	xor.b16  	%rs35, %rs33, %rs34;
	cvt.u32.u16 	%r100, %rs35;
	shl.b32 	%r101, %r100, 16;
	and.b32  	%r102, %r101, 16711680;
	and.b32  	%r103, %r164, -16711681;
	or.b32  	%r164, %r103, %r102;
$L__BB1_18:
	and.b16  	%rs36, %rs3, 255;
	setp.eq.s16 	%p30, %rs36, 0;
	setp.lt.u32 	%p31, %r12, 16777216;
	or.pred  	%p32, %p31, %p30;
	@%p32 bra 	$L__BB1_20;
	shr.u32 	%r104, %r12, 24;
	cvt.u64.u32 	%rd118, %r104;
	mov.u64 	%rd119, gf_log;
	add.s64 	%rd120, %rd119, %rd118;
	ld.const.u8 	%rd121, [%rd120];
	ld.const.u8 	%rd122, [%rd11];
	add.s64 	%rd123, %rd122, %rd121;
	mov.u64 	%rd124, gf_exp;
	add.s64 	%rd125, %rd124, %rd123;
	ld.const.u8 	%rs37, [%rd125];
	shr.u32 	%r105, %r164, 24;
	cvt.u16.u32 	%rs38, %r105;
	xor.b16  	%rs39, %rs37, %rs38;
	cvt.u32.u16 	%r106, %rs39;
	shl.b32 	%r107, %r106, 24;
	and.b32  	%r108, %r164, 16777215;
	or.b32  	%r164, %r108, %r107;
$L__BB1_20:
	and.b16  	%rs40, %rs3, 255;
	setp.eq.s16 	%p33, %rs40, 0;
	and.b32  	%r37, %r13, 255;
	setp.eq.s32 	%p34, %r37, 0;
	or.pred  	%p35, %p34, %p33;
	@%p35 bra 	$L__BB1_22;
	cvt.u64.u32 	%rd126, %r37;
	mov.u64 	%rd127, gf_log;
	add.s64 	%rd128, %rd127, %rd126;
	ld.const.u8 	%rd129, [%rd128];
	ld.const.u8 	%rd130, [%rd11];
	add.s64 	%rd131, %rd130, %rd129;
	mov.u64 	%rd132, gf_exp;
	add.s64 	%rd133, %rd132, %rd131;
	ld.const.u8 	%rs41, [%rd133];
	cvt.u16.u32 	%rs42, %r168;
	xor.b16  	%rs43, %rs41, %rs42;
	cvt.u32.u16 	%r109, %rs43;
	and.b32  	%r110, %r109, 255;
	and.b32  	%r111, %r168, -256;
	or.b32  	%r168, %r111, %r110;
$L__BB1_22:
	and.b16  	%rs44, %rs3, 255;
	setp.eq.s16 	%p36, %rs44, 0;
	and.b32  	%r112, %r13, 65280;
	setp.eq.s32 	%p37, %r112, 0;
	or.pred  	%p38, %p37, %p36;
	@%p38 bra 	$L__BB1_24;
	shr.u32 	%r113, %r13, 8;
	and.b32  	%r114, %r113, 255;
	cvt.u64.u32 	%rd134, %r114;
	mov.u64 	%rd135, gf_log;
	add.s64 	%rd136, %rd135, %rd134;
	ld.const.u8 	%rd137, [%rd136];
	ld.const.u8 	%rd138, [%rd11];
	add.s64 	%rd139, %rd138, %rd137;
	mov.u64 	%rd140, gf_exp;
	add.s64 	%rd141, %rd140, %rd139;
	ld.const.u8 	%rs45, [%rd141];
	cvt.u16.u32 	%rs46, %r168;
	shr.u16 	%rs47, %rs46, 8;
	xor.b16  	%rs48, %rs45, %rs47;
	and.b16  	%rs49, %rs48, 255;
	mul.wide.u16 	%r115, %rs49, 256;
	and.b32  	%r116, %r168, -65281;
	or.b32  	%r168, %r116, %r115;
$L__BB1_24:
	and.b16  	%rs50, %rs3, 255;
	setp.eq.s16 	%p39, %rs50, 0;
	and.b32  	%r117, %r13, 16711680;
	setp.eq.s32 	%p40, %r117, 0;
	or.pred  	%p41, %p40, %p39;
	@%p41 bra 	$L__BB1_26;
	shr.u32 	%r118, %r13, 16;
	and.b32  	%r119, %r118, 255;
	cvt.u64.u32 	%rd142, %r119;
	mov.u64 	%rd143, gf_log;
	add.s64 	%rd144, %rd143, %rd142;
	ld.const.u8 	%rd145, [%rd144];
	ld.const.u8 	%rd146, [%rd11];
	add.s64 	%rd147, %rd146, %rd145;
	mov.u64 	%rd148, gf_exp;
	add.s64 	%rd149, %rd148, %rd147;
	ld.const.u8 	%rs51, [%rd149];
	{ .reg .b16 tmp; mov.b32 {tmp, %rs52}, %r168; }
	xor.b16  	%rs53, %rs51, %rs52;
	cvt.u32.u16 	%r120, %rs53;
	shl.b32 	%r121, %r120, 16;
	and.b32  	%r122, %r121, 16711680;
	and.b32  	%r123, %r168, -16711681;
	or.b32  	%r168, %r123, %r122;
$L__BB1_26:
	and.b16  	%rs54, %rs3, 255;
	setp.eq.s16 	%p42, %rs54, 0;
	setp.lt.u32 	%p43, %r13, 16777216;
	or.pred  	%p44, %p43, %p42;
	@%p44 bra 	$L__BB1_28;
	shr.u32 	%r124, %r13, 24;
	cvt.u64.u32 	%rd150, %r124;
	mov.u64 	%rd151, gf_log;
	add.s64 	%rd152, %rd151, %rd150;
	ld.const.u8 	%rd153, [%rd152];
	ld.const.u8 	%rd154, [%rd11];
	add.s64 	%rd155, %rd154, %rd153;
	mov.u64 	%rd156, gf_exp;
	add.s64 	%rd157, %rd156, %rd155;
	ld.const.u8 	%rs55, [%rd157];
	shr.u32 	%r125, %r168, 24;
	cvt.u16.u32 	%rs56, %r125;
	xor.b16  	%rs57, %rs55, %rs56;
	cvt.u32.u16 	%r126, %rs57;
	shl.b32 	%r127, %r126, 24;
	and.b32  	%r128, %r168, 16777215;
	or.b32  	%r168, %r128, %r127;
$L__BB1_28:
	and.b16  	%rs58, %rs3, 255;
	setp.eq.s16 	%p45, %rs58, 0;
	and.b32  	%r46, %r14, 255;
	setp.eq.s32 	%p46, %r46, 0;
	or.pred  	%p47, %p46, %p45;
	@%p47 bra 	$L__BB1_30;
	cvt.u64.u32 	%rd158, %r46;
	mov.u64 	%rd159, gf_log;
	add.s64 	%rd160, %rd159, %rd158;
	ld.const.u8 	%rd161, [%rd160];
	ld.const.u8 	%rd162, [%rd11];
	add.s64 	%rd163, %rd162, %rd161;
	mov.u64 	%rd164, gf_exp;
	add.s64 	%rd165, %rd164, %rd163;
	ld.const.u8 	%rs59, [%rd165];
	cvt.u16.u32 	%rs60, %r172;
	xor.b16  	%rs61, %rs59, %rs60;
	cvt.u32.u16 	%r129, %rs61;
	and.b32  	%r130, %r129, 255;
	and.b32  	%r131, %r172, -256;
	or.b32  	%r172, %r131, %r130;
$L__BB1_30:
	and.b16  	%rs62, %rs3, 255;
	setp.eq.s16 	%p48, %rs62, 0;
	and.b32  	%r132, %r14, 65280;
	setp.eq.s32 	%p49, %r132, 0;
	or.pred  	%p50, %p49, %p48;
	@%p50 bra 	$L__BB1_32;
	shr.u32 	%r133, %r14, 8;
	and.b32  	%r134, %r133, 255;
	cvt.u64.u32 	%rd166, %r134;
	mov.u64 	%rd167, gf_log;
	add.s64 	%rd168, %rd167, %rd166;
	ld.const.u8 	%rd169, [%rd168];
	ld.const.u8 	%rd170, [%rd11];
	add.s64 	%rd171, %rd170, %rd169;
	mov.u64 	%rd172, gf_exp;
	add.s64 	%rd173, %rd172, %rd171;
	ld.const.u8 	%rs63, [%rd173];
	cvt.u16.u32 	%rs64, %r172;
	shr.u16 	%rs65, %rs64, 8;
	xor.b16  	%rs66, %rs63, %rs65;
	and.b16  	%rs67, %rs66, 255;
	mul.wide.u16 	%r135, %rs67, 256;
	and.b32  	%r136, %r172, -65281;
	or.b32  	%r172, %r136, %r135;
$L__BB1_32:
	and.b16  	%rs68, %rs3, 255;
	setp.eq.s16 	%p51, %rs68, 0;
	and.b32  	%r137, %r14, 16711680;
	setp.eq.s32 	%p52, %r137, 0;
	or.pred  	%p53, %p52, %p51;
	@%p53 bra 	$L__BB1_34;
	shr.u32 	%r138, %r14, 16;
	and.b32  	%r139, %r138, 255;
	cvt.u64.u32 	%rd174, %r139;
	mov.u64 	%rd175, gf_log;
	add.s64 	%rd176, %rd175, %rd174;
	ld.const.u8 	%rd177, [%rd176];
	ld.const.u8 	%rd178, [%rd11];
	add.s64 	%rd179, %rd178, %rd177;
	mov.u64 	%rd180, gf_exp;
	add.s64 	%rd181, %rd180, %rd179;
	ld.const.u8 	%rs69, [%rd181];
	{ .reg .b16 tmp; mov.b32 {tmp, %rs70}, %r172; }
	xor.b16  	%rs71, %rs69, %rs70;
	cvt.u32.u16 	%r140, %rs71;
	shl.b32 	%r141, %r140, 16;
	and.b32  	%r142, %r141, 16711680;
	and.b32  	%r143, %r172, -16711681;
	or.b32  	%r172, %r143, %r142;
$L__BB1_34:
	and.b16  	%rs72, %rs3, 255;
	setp.eq.s16 	%p54, %rs72, 0;
	setp.lt.u32 	%p55, %r14, 16777216;
	or.pred  	%p56, %p55, %p54;
	@%p56 bra 	$L__BB1_36;
	shr.u32 	%r144, %r14, 24;
	cvt.u64.u32 	%rd182, %r144;
	mov.u64 	%rd183, gf_log;
	add.s64 	%rd184, %rd183, %rd182;
	ld.const.u8 	%rd185, [%rd184];
	ld.const.u8 	%rd186, [%rd11];
	add.s64 	%rd187, %rd186, %rd185;
	mov.u64 	%rd188, gf_exp;
	add.s64 	%rd189, %rd188, %rd187;
	ld.const.u8 	%rs73, [%rd189];
	shr.u32 	%r145, %r172, 24;
	cvt.u16.u32 	%rs74, %r145;
	xor.b16  	%rs75, %rs73, %rs74;
	cvt.u32.u16 	%r146, %rs75;
	shl.b32 	%r147, %r146, 24;
	and.b32  	%r148, %r172, 16777215;
	or.b32  	%r172, %r148, %r147;
$L__BB1_36:
	add.s32 	%r151, %r151, 1;
	setp.ne.s32 	%p57, %r151, 0;
	add.s64 	%rd201, %rd201, 1;
	add.s64 	%rd200, %rd200, 8;
	@%p57 bra 	$L__BB1_4;
	ld.param.u64 	%rd197, [_Z30raid6_encode_vectorized_kernelPPKhPhS2_miS0__param_2];
	ld.param.u64 	%rd196, [_Z30raid6_encode_vectorized_kernelPPKhPhS2_miS0__param_1];
	cvta.to.global.u64 	%rd190, %rd196;
	shl.b64 	%rd191, %rd205, 4;
	add.s64 	%rd192, %rd190, %rd191;
	st.global.v4.u32 	[%rd192], {%r156, %r157, %r158, %r159};
	cvta.to.global.u64 	%rd193, %rd197;
	add.s64 	%rd194, %rd193, %rd191;
	st.global.v4.u32 	[%rd194], {%r160, %r164, %r168, %r172};
	add.s64 	%rd205, %rd205, %rd4;
	setp.lt.u64 	%p58, %rd205, %rd5;
	@%p58 bra 	$L__BB1_3;
	bra.uni 	$L__BB1_47;
$L__BB1_38:
	add.s64 	%rd34, %rd4, %rd205;
	max.u64 	%rd35, %rd5, %rd34;
	setp.lt.u64 	%p3, %rd34, %rd5;
	selp.u64 	%rd15, 1, 0, %p3;
	add.s64 	%rd36, %rd34, %rd15;
	sub.s64 	%rd16, %rd35, %rd36;
	and.b64  	%rd37, %rd16, -4294967296;
	setp.ne.s64 	%p4, %rd37, 0;
	@%p4 bra 	$L__BB1_40;
	cvt.u32.u64 	%r63, %rd4;
	cvt.u32.u64 	%r64, %rd16;
	div.u32 	%r65, %r64, %r63;
	cvt.u64.u32 	%rd202, %r65;
	bra.uni 	$L__BB1_41;
$L__BB1_40:
	div.u64 	%rd202, %rd16, %rd4;
$L__BB1_41:
	add.s64 	%rd20, %rd202, %rd15;
	and.b64  	%rd38, %rd20, 3;
	setp.eq.s64 	%p5, %rd38, 3;
	@%p5 bra 	$L__BB1_44;
	add.s64 	%rd40, %rd20, 1;
	and.b64  	%rd21, %rd40, 3;
	mov.b64 	%rd204, 0;
$L__BB1_43:
	.pragma "nounroll";
	shl.b64 	%rd41, %rd205, 4;
	add.s64 	%rd42, %rd2, %rd41;
	mov.b32 	%r66, 0;
	st.global.v4.u32 	[%rd42], {%r66, %r66, %r66, %r66};
	add.s64 	%rd43, %rd1, %rd41;
	st.global.v4.u32 	[%rd43], {%r66, %r66, %r66, %r66};
	add.s64 	%rd205, %rd205, %rd4;
	add.s64 	%rd204, %rd204, 1;
	setp.ne.s64 	%p6, %rd204, %rd21;
	@%p6 bra 	$L__BB1_43;
$L__BB1_44:
	setp.lt.u64 	%p7, %rd20, 3;
	@%p7 bra 	$L__BB1_47;
	shl.b64 	%rd47, %rd4, 4;
	shl.b64 	%rd54, %rd4, 2;
$L__BB1_46:
	shl.b64 	%rd44, %rd205, 4;
	add.s64 	%rd45, %rd2, %rd44;
	mov.b32 	%r67, 0;
	st.global.v4.u32 	[%rd45], {%r67, %r67, %r67, %r67};
	add.s64 	%rd46, %rd1, %rd44;
	st.global.v4.u32 	[%rd46], {%r67, %r67, %r67, %r67};
	add.s64 	%rd48, %rd45, %rd47;
	st.global.v4.u32 	[%rd48], {%r67, %r67, %r67, %r67};
	add.s64 	%rd49, %rd46, %rd47;
	st.global.v4.u32 	[%rd49], {%r67, %r67, %r67, %r67};
	add.s64 	%rd50, %rd48, %rd47;
	st.global.v4.u32 	[%rd50], {%r67, %r67, %r67, %r67};
	add.s64 	%rd51, %rd49, %rd47;
	st.global.v4.u32 	[%rd51], {%r67, %r67, %r67, %r67};
	add.s64 	%rd52, %rd50, %rd47;
	st.global.v4.u32 	[%rd52], {%r67, %r67, %r67, %r67};
	add.s64 	%rd53, %rd51, %rd47;
	st.global.v4.u32 	[%rd53], {%r67, %r67, %r67, %r67};
	add.s64 	%rd205, %rd54, %rd205;
	setp.lt.u64 	%p8, %rd205, %rd5;
	@%p8 bra 	$L__BB1_46;
$L__BB1_47:
	ret;

}
	// .globl	_Z19raid6_update_kernelPKhS0_PhS1_S0_S0_iS0_m
.visible .entry _Z19raid6_update_kernelPKhS0_PhS1_S0_S0_iS0_m(
	.param .u64 .ptr .align 1 _Z19raid6_update_kernelPKhS0_PhS1_S0_S0_iS0_m_param_0,
	.param .u64 .ptr .align 1 _Z19raid6_update_kernelPKhS0_PhS1_S0_S0_iS0_m_param_1,
	.param .u64 .ptr .align 1 _Z19raid6_update_kernelPKhS0_PhS1_S0_S0_iS0_m_param_2,
	.param .u64 .ptr .align 1 _Z19raid6_update_kernelPKhS0_PhS1_S0_S0_iS0_m_param_3,
	.param .u64 .ptr .align 1 _Z19raid6_update_kernelPKhS0_PhS1_S0_S0_iS0_m_param_4,
	.param .u64 .ptr .align 1 _Z19raid6_update_kernelPKhS0_PhS1_S0_S0_iS0_m_param_5,
	.param .u32 _Z19raid6_update_kernelPKhS0_PhS1_S0_S0_iS0_m_param_6,
	.param .u64 .ptr .align 1 _Z19raid6_update_kernelPKhS0_PhS1_S0_S0_iS0_m_param_7,
	.param .u64 _Z19raid6_update_kernelPKhS0_PhS1_S0_S0_iS0_m_param_8
)
{
	.reg .pred 	%p<9>;
	.reg .b16 	%rs<26>;
	.reg .b32 	%r<8>;
	.reg .b64 	%rd<51>;

	ld.param.u64 	%rd14, [_Z19raid6_update_kernelPKhS0_PhS1_S0_S0_iS0_m_param_1];
	ld.param.u64 	%rd15, [_Z19raid6_update_kernelPKhS0_PhS1_S0_S0_iS0_m_param_2];
	ld.param.u64 	%rd16, [_Z19raid6_update_kernelPKhS0_PhS1_S0_S0_iS0_m_param_3];
	ld.param.u64 	%rd17, [_Z19raid6_update_kernelPKhS0_PhS1_S0_S0_iS0_m_param_4];
	ld.param.u64 	%rd18, [_Z19raid6_update_kernelPKhS0_PhS1_S0_S0_iS0_m_param_5];
	ld.param.u32 	%r2, [_Z19raid6_update_kernelPKhS0_PhS1_S0_S0_iS0_m_param_6];
	ld.param.u64 	%rd20, [_Z19raid6_update_kernelPKhS0_PhS1_S0_S0_iS0_m_param_7];
	ld.param.u64 	%rd19, [_Z19raid6_update_kernelPKhS0_PhS1_S0_S0_iS0_m_param_8];
	cvta.to.global.u64 	%rd1, %rd20;
	mov.u32 	%r3, %ctaid.x;
	mov.u32 	%r4, %ntid.x;
	mov.u32 	%r5, %tid.x;
	mad.lo.s32 	%r6, %r3, %r4, %r5;
	cvt.u64.u32 	%rd50, %r6;
	mov.u32 	%r7, %nctaid.x;
	mul.lo.s32 	%r1, %r7, %r4;
	setp.le.u64 	%p1, %rd19, %rd50;
	@%p1 bra 	$L__BB2_7;
	ld.param.u64 	%rd49, [_Z19raid6_update_kernelPKhS0_PhS1_S0_S0_iS0_m_param_0];
	cvt.s64.s32 	%rd21, %r2;
	add.s64 	%rd22, %rd1, %rd21;
	ld.global.nc.u8 	%rs10, [%rd22];
	cvt.u16.u8 	%rs1, %rs10;
	cvt.u64.u16 	%rd23, %rs1;
	and.b64  	%rd24, %rd23, 255;
	mov.u64 	%rd25, gf_log;
	add.s64 	%rd3, %rd25, %rd24;
	cvt.u64.u32 	%rd4, %r1;
	cvta.to.global.u64 	%rd5, %rd49;
	cvta.to.global.u64 	%rd6, %rd14;
	cvta.to.global.u64 	%rd7, %rd17;
	cvta.to.global.u64 	%rd8, %rd18;
	cvta.to.global.u64 	%rd9, %rd15;
	cvta.to.global.u64 	%rd10, %rd16;
	and.b16  	%rs12, %rs1, 255;
$L__BB2_2:
	setp.eq.s16 	%p2, %rs12, 0;
	add.s64 	%rd26, %rd5, %rd50;
	ld.global.nc.u8 	%rs13, [%rd26];
	cvt.u16.u8 	%rs2, %rs13;
	add.s64 	%rd27, %rd6, %rd50;
	ld.global.nc.u8 	%rs14, [%rd27];
	cvt.u16.u8 	%rs3, %rs14;
	add.s64 	%rd28, %rd7, %rd50;
	ld.global.nc.u8 	%rs15, [%rd28];
	cvt.u16.u8 	%rs4, %rs15;
	add.s64 	%rd29, %rd8, %rd50;
	ld.global.nc.u8 	%rs16, [%rd29];
	cvt.u16.u8 	%rs5, %rs16;
	setp.eq.s16 	%p3, %rs4, 0;
	mov.b16 	%rs24, 0;
	or.pred  	%p4, %p3, %p2;
	@%p4 bra 	$L__BB2_4;
	cvt.u64.u16 	%rd30, %rs4;
	mov.u64 	%rd31, gf_log;
	add.s64 	%rd32, %rd31, %rd30;
	ld.const.u8 	%rd33, [%rd32];
	ld.const.u8 	%rd34, [%rd3];
	add.s64 	%rd35, %rd34, %rd33;
	mov.u64 	%rd36, gf_exp;
	add.s64 	%rd37, %rd36, %rd35;
	ld.const.u8 	%rs24, [%rd37];
$L__BB2_4:
	and.b16  	%rs18, %rs1, 255;
	setp.eq.s16 	%p5, %rs18, 0;
	and.b16  	%rs19, %rs5, 255;
	setp.eq.s16 	%p6, %rs19, 0;
	mov.b16 	%rs25, 0;
	or.pred  	%p7, %p6, %p5;
	@%p7 bra 	$L__BB2_6;
	cvt.u64.u16 	%rd38, %rs5;
	and.b64  	%rd39, %rd38, 255;
	mov.u64 	%rd40, gf_log;
	add.s64 	%rd41, %rd40, %rd39;
	ld.const.u8 	%rd42, [%rd41];
	ld.const.u8 	%rd43, [%rd3];
	add.s64 	%rd44, %rd43, %rd42;
	mov.u64 	%rd45, gf_exp;
	add.s64 	%rd46, %rd45, %rd44;
	ld.const.u8 	%rs25, [%rd46];
$L__BB2_6:
	xor.b16  	%rs20, %rs24, %rs3;
	xor.b16  	%rs21, %rs20, %rs25;
	add.s64 	%rd47, %rd9, %rd50;
	xor.b16  	%rs22, %rs4, %rs2;
	xor.b16  	%rs23, %rs22, %rs5;
	st.global.u8 	[%rd47], %rs23;
	add.s64 	%rd48, %rd10, %rd50;
	st.global.u8 	[%rd48], %rs21;
	add.s64 	%rd50, %rd50, %rd4;
	setp.lt.u64 	%p8, %rd50, %rd19;
	@%p8 bra 	$L__BB2_2;
$L__BB2_7:
	ret;

}
	// .globl	_Z26raid6_encode_p_only_kernelPPKhPhmi
.visible .entry _Z26raid6_encode_p_only_kernelPPKhPhmi(
	.param .u64 .ptr .align 1 _Z26raid6_encode_p_only_kernelPPKhPhmi_param_0,
	.param .u64 .ptr .align 1 _Z26raid6_encode_p_only_kernelPPKhPhmi_param_1,
	.param .u64 _Z26raid6_encode_p_only_kernelPPKhPhmi_param_2,
	.param .u32 _Z26raid6_encode_p_only_kernelPPKhPhmi_param_3
)
{
	.reg .pred 	%p<15>;
	.reg .b32 	%r<112>;
	.reg .b64 	%rd<80>;

	ld.param.u64 	%rd26, [_Z26raid6_encode_p_only_kernelPPKhPhmi_param_0];
	ld.param.u64 	%rd27, [_Z26raid6_encode_p_only_kernelPPKhPhmi_param_1];
	ld.param.u64 	%rd28, [_Z26raid6_encode_p_only_kernelPPKhPhmi_param_2];
	ld.param.u32 	%r39, [_Z26raid6_encode_p_only_kernelPPKhPhmi_param_3];
	cvta.to.global.u64 	%rd1, %rd26;
	cvta.to.global.u64 	%rd2, %rd27;
	mov.u32 	%r40, %ctaid.x;
	mov.u32 	%r41, %ntid.x;
	mov.u32 	%r42, %tid.x;
	mad.lo.s32 	%r43, %r40, %r41, %r42;
	cvt.u64.u32 	%rd78, %r43;
	mov.u32 	%r44, %nctaid.x;
	mul.lo.s32 	%r45, %r44, %r41;
	cvt.u64.u32 	%rd4, %r45;
	shr.u64 	%rd5, %rd28, 4;
	setp.le.u64 	%p1, %rd5, %rd78;
	@%p1 bra 	$L__BB3_20;
	setp.lt.s32 	%p2, %r39, 1;
	@%p2 bra 	$L__BB3_11;
	and.b32  	%r1, %r39, 3;
	and.b32  	%r2, %r39, 2147483644;
	neg.s32 	%r3, %r2;
	add.s64 	%rd6, %rd1, 16;
$L__BB3_3:
	setp.lt.u32 	%p9, %r39, 4;
	mov.b32 	%r103, 0;
	mov.u32 	%r111, %r103;
	mov.u32 	%r110, %r103;
	mov.u32 	%r109, %r103;
	mov.u32 	%r108, %r103;
	@%p9 bra 	$L__BB3_6;
	mov.b32 	%r111, 0;
	shl.b64 	%rd47, %rd78, 4;
	mov.u64 	%rd74, %rd6;
	mov.u32 	%r94, %r3;
	mov.u32 	%r110, %r111;
	mov.u32 	%r109, %r111;
	mov.u32 	%r108, %r111;
$L__BB3_5:
	.pragma "nounroll";
	ld.global.nc.u64 	%rd45, [%rd74+-16];
	cvta.to.global.u64 	%rd46, %rd45;
	add.s64 	%rd48, %rd46, %rd47;
	ld.global.nc.v4.u32 	{%r54, %r55, %r56, %r57}, [%rd48];
	xor.b32  	%r58, %r54, %r108;
	xor.b32  	%r59, %r55, %r109;
	xor.b32  	%r60, %r56, %r110;
	xor.b32  	%r61, %r57, %r111;
	ld.global.nc.u64 	%rd49, [%rd74+-8];
	cvta.to.global.u64 	%rd50, %rd49;
	add.s64 	%rd51, %rd50, %rd47;
	ld.global.nc.v4.u32 	{%r62, %r63, %r64, %r65}, [%rd51];
	xor.b32  	%r66, %r62, %r58;
	xor.b32  	%r67, %r63, %r59;
	xor.b32  	%r68, %r64, %r60;
	xor.b32  	%r69, %r65, %r61;
	ld.global.nc.u64 	%rd52, [%rd74];
	cvta.to.global.u64 	%rd53, %rd52;
	add.s64 	%rd54, %rd53, %rd47;
	ld.global.nc.v4.u32 	{%r70, %r71, %r72, %r73}, [%rd54];
	xor.b32  	%r74, %r70, %r66;
	xor.b32  	%r75, %r71, %r67;
	xor.b32  	%r76, %r72, %r68;
	xor.b32  	%r77, %r73, %r69;
	ld.global.nc.u64 	%rd55, [%rd74+8];
	cvta.to.global.u64 	%rd56, %rd55;
	add.s64 	%rd57, %rd56, %rd47;
	ld.global.nc.v4.u32 	{%r78, %r79, %r80, %r81}, [%rd57];
	xor.b32  	%r108, %r78, %r74;
	xor.b32  	%r109, %r79, %r75;
	xor.b32  	%r110, %r80, %r76;
	xor.b32  	%r111, %r81, %r77;
	add.s32 	%r94, %r94, 4;
	add.s64 	%rd74, %rd74, 32;
	setp.ne.s32 	%p10, %r94, 0;
	mov.u32 	%r103, %r2;
	@%p10 bra 	$L__BB3_5;
$L__BB3_6:
	setp.eq.s32 	%p11, %r1, 0;
	@%p11 bra 	$L__BB3_10;
	setp.eq.s32 	%p12, %r1, 1;
	mul.wide.u32 	%rd58, %r103, 8;
	add.s64 	%rd10, %rd1, %rd58;
	ld.global.nc.u64 	%rd59, [%rd10];
	cvta.to.global.u64 	%rd60, %rd59;
	shl.b64 	%rd61, %rd78, 4;
	add.s64 	%rd62, %rd60, %rd61;
	ld.global.nc.v4.u32 	{%r82, %r83, %r84, %r85}, [%rd62];
	xor.b32  	%r108, %r82, %r108;
	xor.b32  	%r109, %r83, %r109;
	xor.b32  	%r110, %r84, %r110;
	xor.b32  	%r111, %r85, %r111;
	@%p12 bra 	$L__BB3_10;
	setp.eq.s32 	%p13, %r1, 2;
	ld.global.nc.u64 	%rd63, [%rd10+8];
	cvta.to.global.u64 	%rd64, %rd63;
	add.s64 	%rd66, %rd64, %rd61;
	ld.global.nc.v4.u32 	{%r86, %r87, %r88, %r89}, [%rd66];
	xor.b32  	%r108, %r86, %r108;
	xor.b32  	%r109, %r87, %r109;
	xor.b32  	%r110, %r88, %r110;
	xor.b32  	%r111, %r89, %r111;
	@%p13 bra 	$L__BB3_10;
	ld.global.nc.u64 	%rd67, [%rd10+16];
	cvta.to.global.u64 	%rd68, %rd67;
	add.s64 	%rd70, %rd68, %rd61;
	ld.global.nc.v4.u32 	{%r90, %r91, %r92, %r93}, [%rd70];
	xor.b32  	%r108, %r90, %r108;
	xor.b32  	%r109, %r91, %r109;
	xor.b32  	%r110, %r92, %r110;
	xor.b32  	%r111, %r93, %r111;
$L__BB3_10:
	shl.b64 	%rd71, %rd78, 4;
	add.s64 	%rd72, %rd2, %rd71;
	st.global.v4.u32 	[%rd72], {%r108, %r109, %r110, %r111};
	add.s64 	%rd78, %rd78, %rd4;
	setp.lt.u64 	%p14, %rd78, %rd5;
	@%p14 bra 	$L__BB3_3;
	bra.uni 	$L__BB3_20;
$L__BB3_11:
	add.s64 	%rd29, %rd4, %rd78;
	max.u64 	%rd30, %rd5, %rd29;
	setp.lt.u64 	%p3, %rd29, %rd5;
	selp.u64 	%rd12, 1, 0, %p3;
	add.s64 	%rd31, %rd29, %rd12;
	sub.s64 	%rd13, %rd30, %rd31;
	and.b64  	%rd32, %rd13, -4294967296;
	setp.ne.s64 	%p4, %rd32, 0;
	@%p4 bra 	$L__BB3_13;
	cvt.u32.u64 	%r46, %rd4;
	cvt.u32.u64 	%r47, %rd13;
	div.u32 	%r48, %r47, %r46;
	cvt.u64.u32 	%rd75, %r48;
	bra.uni 	$L__BB3_14;
$L__BB3_13:
	div.u64 	%rd75, %rd13, %rd4;
$L__BB3_14:
	add.s64 	%rd17, %rd75, %rd12;
	and.b64  	%rd33, %rd17, 3;
	setp.eq.s64 	%p5, %rd33, 3;
	@%p5 bra 	$L__BB3_17;
	add.s64 	%rd35, %rd17, 1;
	and.b64  	%rd18, %rd35, 3;
	mov.b64 	%rd77, 0;
$L__BB3_16:
	.pragma "nounroll";
	shl.b64 	%rd36, %rd78, 4;
	add.s64 	%rd37, %rd2, %rd36;
	mov.b32 	%r49, 0;
	st.global.v4.u32 	[%rd37], {%r49, %r49, %r49, %r49};
	add.s64 	%rd78, %rd78, %rd4;
	add.s64 	%rd77, %rd77, 1;
	setp.ne.s64 	%p6, %rd77, %rd18;
	@%p6 bra 	$L__BB3_16;
$L__BB3_17:
	setp.lt.u64 	%p7, %rd17, 3;
	@%p7 bra 	$L__BB3_20;
	shl.b64 	%rd40, %rd4, 4;
	shl.b64 	%rd44, %rd4, 2;
$L__BB3_19:
	shl.b64 	%rd38, %rd78, 4;
	add.s64 	%rd39, %rd2, %rd38;
	mov.b32 	%r50, 0;
	st.global.v4.u32 	[%rd39], {%r50, %r50, %r50, %r50};
	add.s64 	%rd41, %rd39, %rd40;
	st.global.v4.u32 	[%rd41], {%r50, %r50, %r50, %r50};
	add.s64 	%rd42, %rd41, %rd40;
	st.global.v4.u32 	[%rd42], {%r50, %r50, %r50, %r50};
	add.s64 	%rd43, %rd42, %rd40;
	st.global.v4.u32 	[%rd43], {%r50, %r50, %r50, %r50};
	add.s64 	%rd78, %rd44, %rd78;
	setp.lt.u64 	%p8, %rd78, %rd5;
	@%p8 bra 	$L__BB3_19;
$L__BB3_20:
	ret;

}
	// .globl	_Z26raid6_encode_q_only_kernelPPKhPhmiS0_
.visible .entry _Z26raid6_encode_q_only_kernelPPKhPhmiS0_(
	.param .u64 .ptr .align 1 _Z26raid6_encode_q_only_kernelPPKhPhmiS0__param_0,
	.param .u64 .ptr .align 1 _Z26raid6_encode_q_only_kernelPPKhPhmiS0__param_1,
	.param .u64 _Z26raid6_encode_q_only_kernelPPKhPhmiS0__param_2,
	.param .u32 _Z26raid6_encode_q_only_kernelPPKhPhmiS0__param_3,
	.param .u64 .ptr .align 1 _Z26raid6_encode_q_only_kernelPPKhPhmiS0__param_4
)
{
	.reg .pred 	%p<31>;
	.reg .b16 	%rs<81>;
	.reg .b32 	%r<17>;
	.reg .b64 	%rd<128>;

	ld.param.u64 	%rd19, [_Z26raid6_encode_q_only_kernelPPKhPhmiS0__param_0];
	ld.param.u64 	%rd20, [_Z26raid6_encode_q_only_kernelPPKhPhmiS0__param_1];
	ld.param.u64 	%rd18, [_Z26raid6_encode_q_only_kernelPPKhPhmiS0__param_2];
	ld.param.u32 	%r7, [_Z26raid6_encode_q_only_kernelPPKhPhmiS0__param_3];
	ld.param.u64 	%rd21, [_Z26raid6_encode_q_only_kernelPPKhPhmiS0__param_4];
	cvta.to.global.u64 	%rd1, %rd21;
	cvta.to.global.u64 	%rd2, %rd19;
	cvta.to.global.u64 	%rd3, %rd20;
	mov.u32 	%r8, %ctaid.x;
	mov.u32 	%r9, %ntid.x;
	mov.u32 	%r10, %tid.x;
	mad.lo.s32 	%r11, %r8, %r9, %r10;
	cvt.u64.u32 	%rd124, %r11;
	mov.u32 	%r12, %nctaid.x;
	mul.lo.s32 	%r13, %r12, %r9;
	cvt.u64.u32 	%rd5, %r13;
	setp.le.u64 	%p1, %rd18, %rd124;
	@%p1 bra 	$L__BB4_25;
	setp.gt.s32 	%p2, %r7, 0;
	@%p2 bra 	$L__BB4_2;
	bra.uni 	$L__BB4_24;
$L__BB4_2:
	and.b32  	%r1, %r7, 3;
	and.b32  	%r2, %r7, 2147483644;
	neg.s32 	%r3, %r2;
	add.s64 	%rd6, %rd2, 16;
	add.s64 	%rd7, %rd1, 3;
$L__BB4_3:
	setp.lt.u32 	%p4, %r7, 4;
	mov.b16 	%rs72, 0;
	mov.b32 	%r16, 0;
	@%p4 bra 	$L__BB4_14;
	mov.b16 	%rs72, 0;
	mov.u64 	%rd125, %rd7;
	mov.u64 	%rd126, %rd6;
	mov.u32 	%r15, %r3;
$L__BB4_5:
	.pragma "nounroll";
	ld.global.nc.u64 	%rd23, [%rd126+-16];
	cvta.to.global.u64 	%rd24, %rd23;
	add.s64 	%rd25, %rd24, %rd124;
	ld.global.nc.u8 	%rs36, [%rd25];
	cvt.u16.u8 	%rs2, %rs36;
	ld.global.nc.u8 	%rs37, [%rd125+-3];
	cvt.u16.u8 	%rs38, %rs37;
	and.b16  	%rs39, %rs38, 255;
	setp.eq.s16 	%p5, %rs2, 0;
	setp.eq.s16 	%p6, %rs39, 0;
	or.pred  	%p7, %p5, %p6;
	@%p7 bra 	$L__BB4_7;
	cvt.u64.u16 	%rd26, %rs2;
	mov.u64 	%rd27, gf_log;
	add.s64 	%rd28, %rd27, %rd26;
	ld.const.u8 	%rd29, [%rd28];
	cvt.u64.u16 	%rd30, %rs38;
	and.b64  	%rd31, %rd30, 255;
	add.s64 	%rd32, %rd27, %rd31;
	ld.const.u8 	%rd33, [%rd32];
	add.s64 	%rd34, %rd33, %rd29;
	mov.u64 	%rd35, gf_exp;
	add.s64 	%rd36, %rd35, %rd34;
	ld.const.u8 	%rs40, [%rd36];
	xor.b16  	%rs72, %rs40, %rs72;
$L__BB4_7:
	ld.global.nc.u64 	%rd37, [%rd126+-8];
	cvta.to.global.u64 	%rd38, %rd37;
	add.s64 	%rd39, %rd38, %rd124;
	ld.global.nc.u8 	%rs41, [%rd39];
	cvt.u16.u8 	%rs6, %rs41;
	ld.global.nc.u8 	%rs42, [%rd125+-2];
	cvt.u16.u8 	%rs43, %rs42;
	and.b16  	%rs44, %rs43, 255;
	setp.eq.s16 	%p8, %rs6, 0;
	setp.eq.s16 	%p9, %rs44, 0;
	or.pred  	%p10, %p8, %p9;
	@%p10 bra 	$L__BB4_9;
	cvt.u64.u16 	%rd40, %rs6;
	mov.u64 	%rd41, gf_log;
	add.s64 	%rd42, %rd41, %rd40;
	ld.const.u8 	%rd43, [%rd42];
	cvt.u64.u16 	%rd44, %rs43;
	and.b64  	%rd45, %rd44, 255;
	add.s64 	%rd46, %rd41, %rd45;
	ld.const.u8 	%rd47, [%rd46];
	add.s64 	%rd48, %rd47, %rd43;
	mov.u64 	%rd49, gf_exp;
	add.s64 	%rd50, %rd49, %rd48;
	ld.const.u8 	%rs45, [%rd50];
	xor.b16  	%rs72, %rs45, %rs72;
$L__BB4_9:
	ld.global.nc.u64 	%rd51, [%rd126];
	cvta.to.global.u64 	%rd52, %rd51;
	add.s64 	%rd53, %rd52, %rd124;
	ld.global.nc.u8 	%rs46, [%rd53];
	cvt.u16.u8 	%rs10, %rs46;
	ld.global.nc.u8 	%rs47, [%rd125+-1];
	cvt.u16.u8 	%rs48, %rs47;
	and.b16  	%rs49, %rs48, 255;
	setp.eq.s16 	%p11, %rs10, 0;
	setp.eq.s16 	%p12, %rs49, 0;
	or.pred  	%p13, %p11, %p12;
	@%p13 bra 	$L__BB4_11;
	cvt.u64.u16 	%rd54, %rs10;
	mov.u64 	%rd55, gf_log;
	add.s64 	%rd56, %rd55, %rd54;
	ld.const.u8 	%rd57, [%rd56];
	cvt.u64.u16 	%rd58, %rs48;
	and.b64  	%rd59, %rd58, 255;
	add.s64 	%rd60, %rd55, %rd59;
	ld.const.u8 	%rd61, [%rd60];
	add.s64 	%rd62, %rd61, %rd57;
	mov.u64 	%rd63, gf_exp;
	add.s64 	%rd64, %rd63, %rd62;
	ld.const.u8 	%rs50, [%rd64];
	xor.b16  	%rs72, %rs50, %rs72;
$L__BB4_11:
	ld.global.nc.u64 	%rd65, [%rd126+8];
	cvta.to.global.u64 	%rd66, %rd65;
	add.s64 	%rd67, %rd66, %rd124;
	ld.global.nc.u8 	%rs51, [%rd67];
	cvt.u16.u8 	%rs14, %rs51;
	ld.global.nc.u8 	%rs52, [%rd125];
	cvt.u16.u8 	%rs53, %rs52;
	and.b16  	%rs54, %rs53, 255;
	setp.eq.s16 	%p14, %rs14, 0;
	setp.eq.s16 	%p15, %rs54, 0;
	or.pred  	%p16, %p14, %p15;
	@%p16 bra 	$L__BB4_13;
	cvt.u64.u16 	%rd68, %rs14;
	mov.u64 	%rd69, gf_log;
	add.s64 	%rd70, %rd69, %rd68;
	ld.const.u8 	%rd71, [%rd70];
	cvt.u64.u16 	%rd72, %rs53;
	and.b64  	%rd73, %rd72, 255;
	add.s64 	%rd74, %rd69, %rd73;
	ld.const.u8 	%rd75, [%rd74];
	add.s64 	%rd76, %rd75, %rd71;
	mov.u64 	%rd77, gf_exp;
	add.s64 	%rd78, %rd77, %rd76;
	ld.const.u8 	%rs55, [%rd78];
	xor.b16  	%rs72, %rs55, %rs72;
$L__BB4_13:
	add.s32 	%r15, %r15, 4;
	add.s64 	%rd126, %rd126, 32;
	add.s64 	%rd125, %rd125, 4;
	setp.ne.s32 	%p17, %r15, 0;
	mov.u32 	%r16, %r2;
	@%p17 bra 	$L__BB4_5;
$L__BB4_14:
	setp.eq.s32 	%p18, %r1, 0;
	@%p18 bra 	$L__BB4_23;
	cvt.u64.u32 	%rd79, %r16;
	mul.wide.u32 	%rd80, %r16, 8;
	add.s64 	%rd13, %rd2, %rd80;
	ld.global.nc.u64 	%rd81, [%rd13];
	cvta.to.global.u64 	%rd82, %rd81;
	add.s64 	%rd83, %rd82, %rd124;
	ld.global.nc.u8 	%rs56, [%rd83];
	cvt.u16.u8 	%rs20, %rs56;
	add.s64 	%rd14, %rd1, %rd79;
	ld.global.nc.u8 	%rs57, [%rd14];
	cvt.u16.u8 	%rs58, %rs57;
	and.b16  	%rs59, %rs58, 255;
	setp.eq.s16 	%p19, %rs20, 0;
	setp.eq.s16 	%p20, %rs59, 0;
	or.pred  	%p21, %p19, %p20;
	@%p21 bra 	$L__BB4_17;
	cvt.u64.u16 	%rd84, %rs20;
	mov.u64 	%rd85, gf_log;
	add.s64 	%rd86, %rd85, %rd84;
	ld.const.u8 	%rd87, [%rd86];
	cvt.u64.u16 	%rd88, %rs58;
	and.b64  	%rd89, %rd88, 255;
	add.s64 	%rd90, %rd85, %rd89;
	ld.const.u8 	%rd91, [%rd90];
	add.s64 	%rd92, %rd91, %rd87;
	mov.u64 	%rd93, gf_exp;
	add.s64 	%rd94, %rd93, %rd92;
	ld.const.u8 	%rs60, [%rd94];
	xor.b16  	%rs72, %rs60, %rs72;
$L__BB4_17:
	setp.eq.s32 	%p22, %r1, 1;
	@%p22 bra 	$L__BB4_23;
	ld.global.nc.u64 	%rd95, [%rd13+8];
	cvta.to.global.u64 	%rd96, %rd95;
	add.s64 	%rd97, %rd96, %rd124;
	ld.global.nc.u8 	%rs61, [%rd97];
	cvt.u16.u8 	%rs24, %rs61;
	ld.global.nc.u8 	%rs62, [%rd14+1];
	cvt.u16.u8 	%rs63, %rs62;
	and.b16  	%rs64, %rs63, 255;
	setp.eq.s16 	%p23, %rs24, 0;
	setp.eq.s16 	%p24, %rs64, 0;
	or.pred  	%p25, %p23, %p24;
	@%p25 bra 	$L__BB4_20;
	cvt.u64.u16 	%rd98, %rs24;
	mov.u64 	%rd99, gf_log;
	add.s64 	%rd100, %rd99, %rd98;
	ld.const.u8 	%rd101, [%rd100];
	cvt.u64.u16 	%rd102, %rs63;
	and.b64  	%rd103, %rd102, 255;
	add.s64 	%rd104, %rd99, %rd103;
	ld.const.u8 	%rd105, [%rd104];
	add.s64 	%rd106, %rd105, %rd101;
	mov.u64 	%rd107, gf_exp;
	add.s64 	%rd108, %rd107, %rd106;
	ld.const.u8 	%rs65, [%rd108];
	xor.b16  	%rs72, %rs65, %rs72;
$L__BB4_20:
	setp.eq.s32 	%p26, %r1, 2;
	@%p26 bra 	$L__BB4_23;
	ld.global.nc.u64 	%rd109, [%rd13+16];
	cvta.to.global.u64 	%rd110, %rd109;
	add.s64 	%rd111, %rd110, %rd124;
	ld.global.nc.u8 	%rs66, [%rd111];
	cvt.u16.u8 	%rs28, %rs66;
	ld.global.nc.u8 	%rs67, [%rd14+2];
	cvt.u16.u8 	%rs68, %rs67;
	and.b16  	%rs69, %rs68, 255;
	setp.eq.s16 	%p27, %rs28, 0;
	setp.eq.s16 	%p28, %rs69, 0;
	or.pred  	%p29, %p27, %p28;
	@%p29 bra 	$L__BB4_23;
	cvt.u64.u16 	%rd112, %rs28;
	mov.u64 	%rd113, gf_log;
	add.s64 	%rd114, %rd113, %rd112;
	ld.const.u8 	%rd115, [%rd114];
	cvt.u64.u16 	%rd116, %rs68;
	and.b64  	%rd117, %rd116, 255;
	add.s64 	%rd118, %rd113, %rd117;
	ld.const.u8 	%rd119, [%rd118];
	add.s64 	%rd120, %rd119, %rd115;
	mov.u64 	%rd121, gf_exp;
	add.s64 	%rd122, %rd121, %rd120;
	ld.const.u8 	%rs70, [%rd122];
	xor.b16  	%rs72, %rs70, %rs72;
$L__BB4_23:
	add.s64 	%rd123, %rd3, %rd124;
	st.global.u8 	[%rd123], %rs72;
	add.s64 	%rd124, %rd124, %rd5;
	setp.lt.u64 	%p30, %rd124, %rd18;
	@%p30 bra 	$L__BB4_3;
	bra.uni 	$L__BB4_25;
$L__BB4_24:
	add.s64 	%rd22, %rd3, %rd124;
	mov.b16 	%rs32, 0;
	st.global.u8 	[%rd22], %rs32;
	add.s64 	%rd124, %rd124, %rd5;
	setp.lt.u64 	%p3, %rd124, %rd18;
	@%p3 bra 	$L__BB4_24;
$L__BB4_25:
	ret;

}
	// .globl	_Z26raid6_encode_stream_kernelPPKhPhS2_miS0_mm
.visible .entry _Z26raid6_encode_stream_kernelPPKhPhS2_miS0_mm(
	.param .u64 .ptr .align 1 _Z26raid6_encode_stream_kernelPPKhPhS2_miS0_mm_param_0,
	.param .u64 .ptr .align 1 _Z26raid6_encode_stream_kernelPPKhPhS2_miS0_mm_param_1,
	.param .u64 .ptr .align 1 _Z26raid6_encode_stream_kernelPPKhPhS2_miS0_mm_param_2,
	.param .u64 _Z26raid6_encode_stream_kernelPPKhPhS2_miS0_mm_param_3,
	.param .u32 _Z26raid6_encode_stream_kernelPPKhPhS2_miS0_mm_param_4,
	.param .u64 .ptr .align 1 _Z26raid6_encode_stream_kernelPPKhPhS2_miS0_mm_param_5,
	.param .u64 _Z26raid6_encode_stream_kernelPPKhPhS2_miS0_mm_param_6,
	.param .u64 _Z26raid6_encode_stream_kernelPPKhPhS2_miS0_mm_param_7
)
{
	.reg .pred 	%p<57>;
	.reg .b16 	%rs<202>;
	.reg .b32 	%r<26>;
	.reg .b64 	%rd<257>;

	ld.param.u64 	%rd26, [_Z26raid6_encode_stream_kernelPPKhPhS2_miS0_mm_param_0];
	ld.param.u64 	%rd27, [_Z26raid6_encode_stream_kernelPPKhPhS2_miS0_mm_param_1];
	ld.param.u64 	%rd28, [_Z26raid6_encode_stream_kernelPPKhPhS2_miS0_mm_param_2];
	ld.param.u64 	%rd29, [_Z26raid6_encode_stream_kernelPPKhPhS2_miS0_mm_param_3];
	ld.param.u32 	%r14, [_Z26raid6_encode_stream_kernelPPKhPhS2_miS0_mm_param_4];
	ld.param.u64 	%rd30, [_Z26raid6_encode_stream_kernelPPKhPhS2_miS0_mm_param_5];
	ld.param.u64 	%rd31, [_Z26raid6_encode_stream_kernelPPKhPhS2_miS0_mm_param_6];
	ld.param.u64 	%rd32, [_Z26raid6_encode_stream_kernelPPKhPhS2_miS0_mm_param_7];
	cvta.to.global.u64 	%rd1, %rd30;
	cvta.to.global.u64 	%rd2, %rd26;
	cvta.to.global.u64 	%rd3, %rd28;
	cvta.to.global.u64 	%rd4, %rd27;
	mov.u32 	%r15, %ctaid.x;
	mov.u32 	%r16, %ntid.x;
	mov.u32 	%r17, %tid.x;
	mad.lo.s32 	%r18, %r15, %r16, %r17;
	cvt.u64.u32 	%rd33, %r18;
	mov.u32 	%r19, %nctaid.x;
	mul.lo.s32 	%r20, %r19, %r16;
	cvt.u64.u32 	%rd5, %r20;
	add.s64 	%rd34, %rd32, %rd31;
	min.u64 	%rd6, %rd34, %rd29;
	add.s64 	%rd253, %rd31, %rd33;
	setp.ge.u64 	%p1, %rd253, %rd6;
	@%p1 bra 	$L__BB5_45;
	setp.gt.s32 	%p2, %r14, 0;
	@%p2 bra 	$L__BB5_2;
	bra.uni 	$L__BB5_44;
$L__BB5_2:
	and.b32  	%r1, %r14, 7;
	add.s32 	%r2, %r1, -1;
	and.b32  	%r3, %r14, 3;
	and.b32  	%r4, %r14, 2147483640;
	and.b32  	%r5, %r14, 1;
	neg.s32 	%r6, %r4;
	add.s64 	%rd8, %rd2, 32;
	mov.u64 	%rd241, gf_log;
	mov.u64 	%rd249, gf_exp;
$L__BB5_3:
	setp.lt.u32 	%p4, %r14, 8;
	mov.b16 	%rs174, 0;
	mov.b32 	%r24, 0;
	mov.u16 	%rs201, %rs174;
	@%p4 bra 	$L__BB5_22;
	add.s64 	%rd254, %rd1, 3;
	mov.b16 	%rs174, 0;
	mov.u64 	%rd255, %rd8;
	mov.u32 	%r22, %r6;
$L__BB5_5:
	.pragma "nounroll";
	ld.global.nc.u64 	%rd37, [%rd255+-32];
	cvta.to.global.u64 	%rd38, %rd37;
	add.s64 	%rd39, %rd38, %rd253;
	ld.global.nc.u8 	%rs81, [%rd39];
	cvt.u16.u8 	%rs3, %rs81;
	ld.global.nc.u8 	%rs82, [%rd254+-3];
	cvt.u16.u8 	%rs83, %rs82;
	and.b16  	%rs84, %rs83, 255;
	setp.eq.s16 	%p5, %rs3, 0;
	setp.eq.s16 	%p6, %rs84, 0;
	or.pred  	%p7, %p5, %p6;
	@%p7 bra 	$L__BB5_7;
	cvt.u64.u16 	%rd40, %rs3;
	mov.u64 	%rd41, gf_log;
	add.s64 	%rd42, %rd41, %rd40;
	ld.const.u8 	%rd43, [%rd42];
	cvt.u64.u16 	%rd44, %rs83;
	and.b64  	%rd45, %rd44, 255;
	add.s64 	%rd46, %rd41, %rd45;
	ld.const.u8 	%rd47, [%rd46];
	add.s64 	%rd48, %rd47, %rd43;
	mov.u64 	%rd49, gf_exp;
	add.s64 	%rd50, %rd49, %rd48;
	ld.const.u8 	%rs85, [%rd50];
	xor.b16  	%rs174, %rs85, %rs174;
$L__BB5_7:
	ld.global.nc.u64 	%rd51, [%rd255+-24];
	cvta.to.global.u64 	%rd52, %rd51;
	add.s64 	%rd53, %rd52, %rd253;
	ld.global.nc.u8 	%rs86, [%rd53];
	cvt.u16.u8 	%rs7, %rs86;
	ld.global.nc.u8 	%rs87, [%rd254+-2];
	cvt.u16.u8 	%rs88, %rs87;
	and.b16  	%rs89, %rs88, 255;
	setp.eq.s16 	%p8, %rs7, 0;
	setp.eq.s16 	%p9, %rs89, 0;
	or.pred  	%p10, %p8, %p9;
	@%p10 bra 	$L__BB5_9;
	cvt.u64.u16 	%rd54, %rs7;
	mov.u64 	%rd55, gf_log;
	add.s64 	%rd56, %rd55, %rd54;
	ld.const.u8 	%rd57, [%rd56];
	cvt.u64.u16 	%rd58, %rs88;
	and.b64  	%rd59, %rd58, 255;
	add.s64 	%rd60, %rd55, %rd59;
	ld.const.u8 	%rd61, [%rd60];
	add.s64 	%rd62, %rd61, %rd57;
	mov.u64 	%rd63, gf_exp;
	add.s64 	%rd64, %rd63, %rd62;
	ld.const.u8 	%rs90, [%rd64];
	xor.b16  	%rs174, %rs90, %rs174;
$L__BB5_9:
	ld.global.nc.u64 	%rd65, [%rd255+-16];
	cvta.to.global.u64 	%rd66, %rd65;
	add.s64 	%rd67, %rd66, %rd253;
	ld.global.nc.u8 	%rs91, [%rd67];
	cvt.u16.u8 	%rs11, %rs91;
	ld.global.nc.u8 	%rs92, [%rd254+-1];
	cvt.u16.u8 	%rs93, %rs92;
	and.b16  	%rs94, %rs93, 255;
	setp.eq.s16 	%p11, %rs11, 0;
	setp.eq.s16 	%p12, %rs94, 0;
	or.pred  	%p13, %p11, %p12;
	@%p13 bra 	$L__BB5_11;
	cvt.u64.u16 	%rd68, %rs11;
	mov.u64 	%rd69, gf_log;
	add.s64 	%rd70, %rd69, %rd68;
	ld.const.u8 	%rd71, [%rd70];
	cvt.u64.u16 	%rd72, %rs93;
	and.b64  	%rd73, %rd72, 255;
	add.s64 	%rd74, %rd69, %rd73;
	ld.const.u8 	%rd75, [%rd74];
	add.s64 	%rd76, %rd75, %rd71;
	mov.u64 	%rd77, gf_exp;
	add.s64 	%rd78, %rd77, %rd76;
	ld.const.u8 	%rs95, [%rd78];
	xor.b16  	%rs174, %rs95, %rs174;
$L__BB5_11:
	ld.global.nc.u64 	%rd79, [%rd255+-8];
	cvta.to.global.u64 	%rd80, %rd79;
	add.s64 	%rd81, %rd80, %rd253;
	ld.global.nc.u8 	%rs96, [%rd81];
	cvt.u16.u8 	%rs97, %rs96;
	cvt.u64.u16 	%rd13, %rs97;
	ld.global.nc.u8 	%rs98, [%rd254];
	cvt.u16.u8 	%rs99, %rs98;
	and.b16  	%rs101, %rs99, 255;
	cvt.u64.u16 	%rd82, %rs99;
	and.b64  	%rd14, %rd82, 255;
	xor.b16  	%rs102, %rs3, %rs201;
	xor.b16  	%rs103, %rs7, %rs102;
	xor.b16  	%rs104, %rs11, %rs103;
	xor.b16  	%rs15, %rs97, %rs104;
	setp.eq.s16 	%p14, %rs97, 0;
	setp.eq.s16 	%p15, %rs101, 0;
	or.pred  	%p16, %p14, %p15;
	@%p16 bra 	$L__BB5_13;
	mov.u64 	%rd83, gf_log;
	add.s64 	%rd84, %rd83, %rd13;
	ld.const.u8 	%rd85, [%rd84];
	add.s64 	%rd86, %rd83, %rd14;
	ld.const.u8 	%rd87, [%rd86];
	add.s64 	%rd88, %rd87, %rd85;
	mov.u64 	%rd89, gf_exp;
	add.s64 	%rd90, %rd89, %rd88;
	ld.const.u8 	%rs105, [%rd90];
	xor.b16  	%rs174, %rs105, %rs174;
$L__BB5_13:
	ld.global.nc.u64 	%rd91, [%rd255];
	cvta.to.global.u64 	%rd92, %rd91;
	add.s64 	%rd93, %rd92, %rd253;
	ld.global.nc.u8 	%rs106, [%rd93];
	cvt.u16.u8 	%rs18, %rs106;
	ld.global.nc.u8 	%rs107, [%rd254+1];
	cvt.u16.u8 	%rs108, %rs107;
	and.b16  	%rs109, %rs108, 255;
	setp.eq.s16 	%p17, %rs18, 0;
	setp.eq.s16 	%p18, %rs109, 0;
	or.pred  	%p19, %p17, %p18;
	@%p19 bra 	$L__BB5_15;
	cvt.u64.u16 	%rd94, %rs18;
	mov.u64 	%rd95, gf_log;
	add.s64 	%rd96, %rd95, %rd94;
	ld.const.u8 	%rd97, [%rd96];
	cvt.u64.u16 	%rd98, %rs108;
	and.b64  	%rd99, %rd98, 255;
	add.s64 	%rd100, %rd95, %rd99;
	ld.const.u8 	%rd101, [%rd100];
	add.s64 	%rd102, %rd101, %rd97;
	mov.u64 	%rd103, gf_exp;
	add.s64 	%rd104, %rd103, %rd102;
	ld.const.u8 	%rs110, [%rd104];
	xor.b16  	%rs174, %rs110, %rs174;
$L__BB5_15:
	ld.global.nc.u64 	%rd105, [%rd255+8];
	cvta.to.global.u64 	%rd106, %rd105;
	add.s64 	%rd107, %rd106, %rd253;
	ld.global.nc.u8 	%rs111, [%rd107];
	cvt.u16.u8 	%rs22, %rs111;
	ld.global.nc.u8 	%rs112, [%rd254+2];
	cvt.u16.u8 	%rs113, %rs112;
	and.b16  	%rs114, %rs113, 255;
	setp.eq.s16 	%p20, %rs22, 0;
	setp.eq.s16 	%p21, %rs114, 0;
	or.pred  	%p22, %p20, %p21;
	@%p22 bra 	$L__BB5_17;
	cvt.u64.u16 	%rd108, %rs22;
	mov.u64 	%rd109, gf_log;
	add.s64 	%rd110, %rd109, %rd108;
	ld.const.u8 	%rd111, [%rd110];
	cvt.u64.u16 	%rd112, %rs113;
	and.b64  	%rd113, %rd112, 255;
	add.s64 	%rd114, %rd109, %rd113;
	ld.const.u8 	%rd115, [%rd114];
	add.s64 	%rd116, %rd115, %rd111;
	mov.u64 	%rd117, gf_exp;
	add.s64 	%rd118, %rd117, %rd116;
	ld.const.u8 	%rs115, [%rd118];
	xor.b16  	%rs174, %rs115, %rs174;
$L__BB5_17:
	ld.global.nc.u64 	%rd119, [%rd255+16];
	cvta.to.global.u64 	%rd120, %rd119;
	add.s64 	%rd121, %rd120, %rd253;
	ld.global.nc.u8 	%rs116, [%rd121];
	cvt.u16.u8 	%rs26, %rs116;
	ld.global.nc.u8 	%rs117, [%rd254+3];
	cvt.u16.u8 	%rs118, %rs117;
	and.b16  	%rs119, %rs118, 255;
	setp.eq.s16 	%p23, %rs26, 0;
	setp.eq.s16 	%p24, %rs119, 0;
	or.pred  	%p25, %p23, %p24;
	@%p25 bra 	$L__BB5_19;
	cvt.u64.u16 	%rd122, %rs26;
	mov.u64 	%rd123, gf_log;
	add.s64 	%rd124, %rd123, %rd122;
	ld.const.u8 	%rd125, [%rd124];
	cvt.u64.u16 	%rd126, %rs118;
	and.b64  	%rd127, %rd126, 255;
	add.s64 	%rd128, %rd123, %rd127;
	ld.const.u8 	%rd129, [%rd128];
	add.s64 	%rd130, %rd129, %rd125;
	mov.u64 	%rd131, gf_exp;
	add.s64 	%rd132, %rd131, %rd130;
	ld.const.u8 	%rs120, [%rd132];
	xor.b16  	%rs174, %rs120, %rs174;
$L__BB5_19:
	ld.global.nc.u64 	%rd133, [%rd255+24];
	cvta.to.global.u64 	%rd134, %rd133;
	add.s64 	%rd135, %rd134, %rd253;
	ld.global.nc.u8 	%rs121, [%rd135];
	cvt.u16.u8 	%rs30, %rs121;
	ld.global.nc.u8 	%rs122, [%rd254+4];
	cvt.u16.u8 	%rs123, %rs122;
	and.b16  	%rs124, %rs123, 255;
	xor.b16  	%rs125, %rs18, %rs15;
	xor.b16  	%rs126, %rs22, %rs125;
	xor.b16  	%rs127, %rs26, %rs126;
	xor.b16  	%rs201, %rs30, %rs127;
	setp.eq.s16 	%p26, %rs30, 0;
	setp.eq.s16 	%p27, %rs124, 0;
	or.pred  	%p28, %p26, %p27;
	@%p28 bra 	$L__BB5_21;
	cvt.u64.u16 	%rd136, %rs30;
	mov.u64 	%rd137, gf_log;
	add.s64 	%rd138, %rd137, %rd136;
	ld.const.u8 	%rd139, [%rd138];
	cvt.u64.u16 	%rd140, %rs123;
	and.b64  	%rd141, %rd140, 255;
	add.s64 	%rd142, %rd137, %rd141;
	ld.const.u8 	%rd143, [%rd142];
	add.s64 	%rd144, %rd143, %rd139;
	mov.u64 	%rd145, gf_exp;
	add.s64 	%rd146, %rd145, %rd144;
	ld.const.u8 	%rs128, [%rd146];
	xor.b16  	%rs174, %rs128, %rs174;
$L__BB5_21:
	add.s32 	%r22, %r22, 8;
	add.s64 	%rd255, %rd255, 64;
	add.s64 	%rd254, %rd254, 8;
	setp.ne.s32 	%p29, %r22, 0;
	mov.u32 	%r24, %r4;
	@%p29 bra 	$L__BB5_5;
$L__BB5_22:
	setp.eq.s32 	%p30, %r1, 0;
	@%p30 bra 	$L__BB5_43;
	setp.lt.u32 	%p31, %r2, 3;
	@%p31 bra 	$L__BB5_33;
	cvt.u64.u32 	%rd147, %r24;
	mul.wide.u32 	%rd148, %r24, 8;
	add.s64 	%rd17, %rd2, %rd148;
	ld.global.nc.u64 	%rd149, [%rd17];
	cvta.to.global.u64 	%rd150, %rd149;
	add.s64 	%rd151, %rd150, %rd253;
	ld.global.nc.u8 	%rs130, [%rd151];
	cvt.u16.u8 	%rs39, %rs130;
	add.s64 	%rd18, %rd1, %rd147;
	ld.global.nc.u8 	%rs131, [%rd18];
	cvt.u16.u8 	%rs132, %rs131;
	and.b16  	%rs133, %rs132, 255;
	setp.eq.s16 	%p32, %rs39, 0;
	setp.eq.s16 	%p33, %rs133, 0;
	or.pred  	%p34, %p32, %p33;
	@%p34 bra 	$L__BB5_26;
	cvt.u64.u16 	%rd152, %rs39;
	mov.u64 	%rd153, gf_log;
	add.s64 	%rd154, %rd153, %rd152;
	ld.const.u8 	%rd155, [%rd154];
	cvt.u64.u16 	%rd156, %rs132;
	and.b64  	%rd157, %rd156, 255;
	add.s64 	%rd158, %rd153, %rd157;
	ld.const.u8 	%rd159, [%rd158];
	add.s64 	%rd160, %rd159, %rd155;
	mov.u64 	%rd161, gf_exp;
	add.s64 	%rd162, %rd161, %rd160;
	ld.const.u8 	%rs134, [%rd162];
	xor.b16  	%rs174, %rs134, %rs174;
$L__BB5_26:
	ld.global.nc.u64 	%rd163, [%rd17+8];
	cvta.to.global.u64 	%rd164, %rd163;
	add.s64 	%rd165, %rd164, %rd253;
	ld.global.nc.u8 	%rs135, [%rd165];
	cvt.u16.u8 	%rs43, %rs135;
	ld.global.nc.u8 	%rs136, [%rd18+1];
	cvt.u16.u8 	%rs137, %rs136;
	and.b16  	%rs138, %rs137, 255;
	setp.eq.s16 	%p35, %rs43, 0;
	setp.eq.s16 	%p36, %rs138, 0;
	or.pred  	%p37, %p35, %p36;
	@%p37 bra 	$L__BB5_28;
	cvt.u64.u16 	%rd166, %rs43;
	mov.u64 	%rd167, gf_log;
	add.s64 	%rd168, %rd167, %rd166;
	ld.const.u8 	%rd169, [%rd168];
	cvt.u64.u16 	%rd170, %rs137;
	and.b64  	%rd171, %rd170, 255;
	add.s64 	%rd172, %rd167, %rd171;
	ld.const.u8 	%rd173, [%rd172];
	add.s64 	%rd174, %rd173, %rd169;
	mov.u64 	%rd175, gf_exp;
	add.s64 	%rd176, %rd175, %rd174;
	ld.const.u8 	%rs139, [%rd176];
	xor.b16  	%rs174, %rs139, %rs174;
$L__BB5_28:
	ld.global.nc.u64 	%rd177, [%rd17+16];
	cvta.to.global.u64 	%rd178, %rd177;
	add.s64 	%rd179, %rd178, %rd253;
	ld.global.nc.u8 	%rs140, [%rd179];
	cvt.u16.u8 	%rs47, %rs140;
	ld.global.nc.u8 	%rs141, [%rd18+2];
	cvt.u16.u8 	%rs142, %rs141;
	and.b16  	%rs143, %rs142, 255;
	setp.eq.s16 	%p38, %rs47, 0;
	setp.eq.s16 	%p39, %rs143, 0;
	or.pred  	%p40, %p38, %p39;
	@%p40 bra 	$L__BB5_30;
	cvt.u64.u16 	%rd180, %rs47;
	mov.u64 	%rd181, gf_log;
	add.s64 	%rd182, %rd181, %rd180;
	ld.const.u8 	%rd183, [%rd182];
	cvt.u64.u16 	%rd184, %rs142;
	and.b64  	%rd185, %rd184, 255;
	add.s64 	%rd186, %rd181, %rd185;
	ld.const.u8 	%rd187, [%rd186];
	add.s64 	%rd188, %rd187, %rd183;
	mov.u64 	%rd189, gf_exp;
	add.s64 	%rd190, %rd189, %rd188;
	ld.const.u8 	%rs144, [%rd190];
	xor.b16  	%rs174, %rs144, %rs174;
$L__BB5_30:
	ld.global.nc.u64 	%rd191, [%rd17+24];
	cvta.to.global.u64 	%rd192, %rd191;
	add.s64 	%rd193, %rd192, %rd253;
	ld.global.nc.u8 	%rs145, [%rd193];
	cvt.u16.u8 	%rs146, %rs145;
	cvt.u64.u16 	%rd19, %rs146;
	ld.global.nc.u8 	%rs147, [%rd18+3];
	cvt.u16.u8 	%rs148, %rs147;
	and.b16  	%rs150, %rs148, 255;
	cvt.u64.u16 	%rd194, %rs148;
	and.b64  	%rd20, %rd194, 255;
	xor.b16  	%rs151, %rs39, %rs201;
	xor.b16  	%rs152, %rs43, %rs151;
	xor.b16  	%rs153, %rs47, %rs152;
	xor.b16  	%rs201, %rs146, %rs153;
	setp.eq.s16 	%p41, %rs146, 0;
	setp.eq.s16 	%p42, %rs150, 0;
	or.pred  	%p43, %p41, %p42;
	@%p43 bra 	$L__BB5_32;
	mov.u64 	%rd195, gf_log;
	add.s64 	%rd196, %rd195, %rd19;
	ld.const.u8 	%rd197, [%rd196];
	add.s64 	%rd198, %rd195, %rd20;
	ld.const.u8 	%rd199, [%rd198];
	add.s64 	%rd200, %rd199, %rd197;
	mov.u64 	%rd201, gf_exp;
	add.s64 	%rd202, %rd201, %rd200;
	ld.const.u8 	%rs154, [%rd202];
	xor.b16  	%rs174, %rs154, %rs174;
$L__BB5_32:
	add.s32 	%r24, %r24, 4;
$L__BB5_33:
	setp.eq.s32 	%p44, %r3, 0;
	@%p44 bra 	$L__BB5_43;
	setp.eq.s32 	%p45, %r3, 1;
	@%p45 bra 	$L__BB5_40;
	cvt.u64.u32 	%rd203, %r24;
	mul.wide.u32 	%rd204, %r24, 8;
	add.s64 	%rd21, %rd2, %rd204;
	ld.global.nc.u64 	%rd205, [%rd21];
	cvta.to.global.u64 	%rd206, %rd205;
	add.s64 	%rd207, %rd206, %rd253;
	ld.global.nc.u8 	%rs156, [%rd207];
	cvt.u16.u8 	%rs58, %rs156;
	add.s64 	%rd22, %rd1, %rd203;
	ld.global.nc.u8 	%rs157, [%rd22];
	cvt.u16.u8 	%rs158, %rs157;
	and.b16  	%rs159, %rs158, 255;
	setp.eq.s16 	%p46, %rs58, 0;
	setp.eq.s16 	%p47, %rs159, 0;
	or.pred  	%p48, %p46, %p47;
	@%p48 bra 	$L__BB5_37;
	cvt.u64.u16 	%rd208, %rs58;
	mov.u64 	%rd209, gf_log;
	add.s64 	%rd210, %rd209, %rd208;
	ld.const.u8 	%rd211, [%rd210];
	cvt.u64.u16 	%rd212, %rs158;
	and.b64  	%rd213, %rd212, 255;
	add.s64 	%rd214, %rd209, %rd213;
	ld.const.u8 	%rd215, [%rd214];
	add.s64 	%rd216, %rd215, %rd211;
	mov.u64 	%rd217, gf_exp;
	add.s64 	%rd218, %rd217, %rd216;
	ld.const.u8 	%rs160, [%rd218];
	xor.b16  	%rs174, %rs160, %rs174;
$L__BB5_37:
	ld.global.nc.u64 	%rd219, [%rd21+8];
	cvta.to.global.u64 	%rd220, %rd219;
	add.s64 	%rd221, %rd220, %rd253;
	ld.global.nc.u8 	%rs161, [%rd221];
	cvt.u16.u8 	%rs62, %rs161;
	ld.global.nc.u8 	%rs162, [%rd22+1];
	cvt.u16.u8 	%rs163, %rs162;
	and.b16  	%rs164, %rs163, 255;
	setp.eq.s16 	%p49, %rs62, 0;
	setp.eq.s16 	%p50, %rs164, 0;
	or.pred  	%p51, %p49, %p50;
	@%p51 bra 	$L__BB5_39;
	cvt.u64.u16 	%rd222, %rs62;
	mov.u64 	%rd223, gf_log;
	add.s64 	%rd224, %rd223, %rd222;
	ld.const.u8 	%rd225, [%rd224];
	cvt.u64.u16 	%rd226, %rs163;
	and.b64  	%rd227, %rd226, 255;
	add.s64 	%rd228, %rd223, %rd227;
	ld.const.u8 	%rd229, [%rd228];
	add.s64 	%rd230, %rd229, %rd225;
	mov.u64 	%rd231, gf_exp;
	add.s64 	%rd232, %rd231, %rd230;
	ld.const.u8 	%rs165, [%rd232];
	xor.b16  	%rs174, %rs165, %rs174;
$L__BB5_39:
	xor.b16  	%rs166, %rs58, %rs201;
	xor.b16  	%rs201, %rs62, %rs166;
	add.s32 	%r24, %r24, 2;
$L__BB5_40:
	setp.eq.s32 	%p52, %r5, 0;
	@%p52 bra 	$L__BB5_43;
	cvt.u64.u32 	%rd233, %r24;
	mul.wide.u32 	%rd234, %r24, 8;
	add.s64 	%rd235, %rd2, %rd234;
	ld.global.nc.u64 	%rd236, [%rd235];
	cvta.to.global.u64 	%rd237, %rd236;
	add.s64 	%rd238, %rd237, %rd253;
	ld.global.nc.u8 	%rs167, [%rd238];
	cvt.u16.u8 	%rs71, %rs167;
	add.s64 	%rd239, %rd1, %rd233;
	ld.global.nc.u8 	%rs168, [%rd239];
	cvt.u16.u8 	%rs169, %rs168;
	and.b16  	%rs170, %rs169, 255;
	xor.b16  	%rs201, %rs71, %rs201;
	setp.eq.s16 	%p53, %rs71, 0;
	setp.eq.s16 	%p54, %rs170, 0;
	or.pred  	%p55, %p53, %p54;
	@%p55 bra 	$L__BB5_43;
	cvt.u64.u16 	%rd240, %rs71;
	add.s64 	%rd242, %rd241, %rd240;
	ld.const.u8 	%rd243, [%rd242];
	cvt.u64.u16 	%rd244, %rs169;
	and.b64  	%rd245, %rd244, 255;
	add.s64 	%rd246, %rd241, %rd245;
	ld.const.u8 	%rd247, [%rd246];
	add.s64 	%rd248, %rd247, %rd243;
	add.s64 	%rd250, %rd249, %rd248;
	ld.const.u8 	%rs171, [%rd250];
	xor.b16  	%rs174, %rs171, %rs174;
$L__BB5_43:
	add.s64 	%rd251, %rd4, %rd253;
	st.global.u8 	[%rd251], %rs201;
	add.s64 	%rd252, %rd3, %rd253;
	st.global.u8 	[%rd252], %rs174;
	add.s64 	%rd253, %rd253, %rd5;
	setp.lt.u64 	%p56, %rd253, %rd6;
	@%p56 bra 	$L__BB5_3;
	bra.uni 	$L__BB5_45;
$L__BB5_44:
	add.s64 	%rd35, %rd4, %rd253;
	mov.b16 	%rs77, 0;
	st.global.u8 	[%rd35], %rs77;
	add.s64 	%rd36, %rd3, %rd253;
	st.global.u8 	[%rd36], %rs77;
	add.s64 	%rd253, %rd253, %rd5;
	setp.lt.u64 	%p3, %rd253, %rd6;
	@%p3 bra 	$L__BB5_44;
$L__BB5_45:
	ret;

}


// ===== COMPILED SASS (sm_100) =====

	.target	sm_100

	.elftype	@"ET_EXEC"


//--------------------- .note.nv.tkinfo           --------------------------
	.section	.note.nv.tkinfo,"",@"SHT_NOTE"
	.sectionflags	@"SHF_NOTE_NV_TKINFO"
	.tkinfo
        /*0018*/ 	.word	0x00000002
        /*0030*/ 	.string	""
        /*0030*/ 	.string	"ptxas"
        /*0030*/ 	.string	"Cuda compilation tools, release 13.0, V13.0.88"
        /*0030*/ 	.string	"Build cuda_13.0.r13.0/compiler.36424714_0"
        /*0030*/ 	.string	"-arch sm_100 -m 64 "



//--------------------- .note.nv.cuinfo           --------------------------
	.section	.note.nv.cuinfo,"",@"SHT_NOTE"
	.sectionflags	@"SHF_NOTE_NV_CUINFO"
        /*0018*/ 	.short	0x0002
        /*001a*/ 	.short	0x0064
        /*001c*/ 	.short	0x0082
	.zero		2


//--------------------- .nv.info                  --------------------------
	.section	.nv.info,"",@"SHT_CUDA_INFO"
	.align	4


	//----- nvinfo : EIATTR_REGCOUNT
	.align		4
        /*0000*/ 	.byte	0x04, 0x2f
        /*0002*/ 	.short	(.L_3 - .L_2)
	.align		4
.L_2:
        /*0004*/ 	.word	index@(_Z19raid6_encode_kernelPPKhPhS2_miS0_)
        /*0008*/ 	.word	0x0000001e


	//----- nvinfo : EIATTR_FRAME_SIZE
	.align		4
.L_3:
        /*000c*/ 	.byte	0x04, 0x11
        /*000e*/ 	.short	(.L_5 - .L_4)
	.align		4
.L_4:
        /*0010*/ 	.word	index@(_Z19raid6_encode_kernelPPKhPhS2_miS0_)
        /*0014*/ 	.word	0x00000000


	//----- nvinfo : EIATTR_REGCOUNT
	.align		4
.L_5:
        /*0018*/ 	.byte	0x04, 0x2f
        /*001a*/ 	.short	(.L_7 - .L_6)
	.align		4
.L_6:
        /*001c*/ 	.word	index@(_Z30raid6_encode_vectorized_kernelPPKhPhS2_miS0_)
        /*0020*/ 	.word	0x00000020


	//----- nvinfo : EIATTR_FRAME_SIZE
	.align		4
.L_7:
        /*0024*/ 	.byte	0x04, 0x11
        /*0026*/ 	.short	(.L_9 - .L_8)
	.align		4
.L_8:
        /*0028*/ 	.word	index@($__internal_1_$__cuda_sm20_div_u64)
        /*002c*/ 	.word	0x00000000


	//----- nvinfo : EIATTR_FRAME_SIZE
	.align		4
.L_9:
        /*0030*/ 	.byte	0x04, 0x11
        /*0032*/ 	.short	(.L_11 - .L_10)
	.align		4
.L_10:
        /*0034*/ 	.word	index@(_Z30raid6_encode_vectorized_kernelPPKhPhS2_miS0_)
        /*0038*/ 	.word	0x00000000


	//----- nvinfo : EIATTR_REGCOUNT
	.align		4
.L_11:
        /*003c*/ 	.byte	0x04, 0x2f
        /*003e*/ 	.short	(.L_13 - .L_12)
	.align		4
.L_12:
        /*0040*/ 	.word	index@(_Z19raid6_update_kernelPKhS0_PhS1_S0_S0_iS0_m)
        /*0044*/ 	.word	0x00000018


	//----- nvinfo : EIATTR_FRAME_SIZE
	.align		4
.L_13:
        /*0048*/ 	.byte	0x04, 0x11
        /*004a*/ 	.short	(.L_15 - .L_14)
	.align		4
.L_14:
        /*004c*/ 	.word	index@(_Z19raid6_update_kernelPKhS0_PhS1_S0_S0_iS0_m)
        /*0050*/ 	.word	0x00000000


	//----- nvinfo : EIATTR_REGCOUNT
	.align		4
.L_15:
        /*0054*/ 	.byte	0x04, 0x2f
        /*0056*/ 	.short	(.L_17 - .L_16)
	.align		4
.L_16:
        /*0058*/ 	.word	index@(_Z26raid6_encode_p_only_kernelPPKhPhmi)
        /*005c*/ 	.word	0x00000020


	//----- nvinfo : EIATTR_FRAME_SIZE
	.align		4
.L_17:
        /*0060*/ 	.byte	0x04, 0x11
        /*0062*/ 	.short	(.L_19 - .L_18)
	.align		4
.L_18:
        /*0064*/ 	.word	index@($__internal_0_$__cuda_sm20_div_u64)
        /*0068*/ 	.word	0x00000000


	//----- nvinfo : EIATTR_FRAME_SIZE
	.align		4
.L_19:
        /*006c*/ 	.byte	0x04, 0x11
        /*006e*/ 	.short	(.L_21 - .L_20)
	.align		4
.L_20:
        /*0070*/ 	.word	index@(_Z26raid6_encode_p_only_kernelPPKhPhmi)
        /*0074*/ 	.word	0x00000000


	//----- nvinfo : EIATTR_REGCOUNT
	.align		4
.L_21:
        /*0078*/ 	.byte	0x04, 0x2f
        /*007a*/ 	.short	(.L_23 - .L_22)
	.align		4
.L_22:
        /*007c*/ 	.word	index@(_Z26raid6_encode_q_only_kernelPPKhPhmiS0_)
        /*0080*/ 	.word	0x0000001d


	//----- nvinfo : EIATTR_FRAME_SIZE
	.align		4
.L_23:
        /*0084*/ 	.byte	0x04, 0x11
        /*0086*/ 	.short	(.L_25 - .L_24)
	.align		4
.L_24:
        /*0088*/ 	.word	index@(_Z26raid6_encode_q_only_kernelPPKhPhmiS0_)
        /*008c*/ 	.word	0x00000000


	//----- nvinfo : EIATTR_REGCOUNT
	.align		4
.L_25:
        /*0090*/ 	.byte	0x04, 0x2f
        /*0092*/ 	.short	(.L_27 - .L_26)
	.align		4
.L_26:
        /*0094*/ 	.word	index@(_Z26raid6_encode_stream_kernelPPKhPhS2_miS0_mm)
        /*0098*/ 	.word	0x00000020


	//----- nvinfo : EIATTR_FRAME_SIZE
	.align		4
.L_27:
        /*009c*/ 	.byte	0x04, 0x11
        /*009e*/ 	.short	(.L_29 - .L_28)
	.align		4
.L_28:
        /*00a0*/ 	.word	index@(_Z26raid6_encode_stream_kernelPPKhPhS2_miS0_mm)
        /*00a4*/ 	.word	0x00000000


	//----- nvinfo : EIATTR_MIN_STACK_SIZE
	.align		4
.L_29:
        /*00a8*/ 	.byte	0x04, 0x12
        /*00aa*/ 	.short	(.L_31 - .L_30)
	.align		4
.L_30:
        /*00ac*/ 	.word	index@(_Z26raid6_encode_stream_kernelPPKhPhS2_miS0_mm)
        /*00b0*/ 	.word	0x00000000


	//----- nvinfo : EIATTR_MIN_STACK_SIZE
	.align		4
.L_31:
        /*00b4*/ 	.byte	0x04, 0x12
        /*00b6*/ 	.short	(.L_33 - .L_32)
	.align		4
.L_32:
        /*00b8*/ 	.word	index@(_Z26raid6_encode_q_only_kernelPPKhPhmiS0_)
        /*00bc*/ 	.word	0x00000000


	//----- nvinfo : EIATTR_MIN_STACK_SIZE
	.align		4
.L_33:
        /*00c0*/ 	.byte	0x04, 0x12
        /*00c2*/ 	.short	(.L_35 - .L_34)
	.align		4
.L_34:
        /*00c4*/ 	.word	index@(_Z26raid6_encode_p_only_kernelPPKhPhmi)
        /*00c8*/ 	.word	0x00000000


	//----- nvinfo : EIATTR_MIN_STACK_SIZE
	.align		4
.L_35:
        /*00cc*/ 	.byte	0x04, 0x12
        /*00ce*/ 	.short	(.L_37 - .L_36)
	.align		4
.L_36:
        /*00d0*/ 	.word	index@(_Z19raid6_update_kernelPKhS0_PhS1_S0_S0_iS0_m)
        /*00d4*/ 	.word	0x00000000


	//----- nvinfo : EIATTR_MIN_STACK_SIZE
	.align		4
.L_37:
        /*00d8*/ 	.byte	0x04, 0x12
        /*00da*/ 	.short	(.L_39 - .L_38)
	.align		4
.L_38:
        /*00dc*/ 	.word	index@(_Z30raid6_encode_vectorized_kernelPPKhPhS2_miS0_)
        /*00e0*/ 	.word	0x00000000


	//----- nvinfo : EIATTR_MIN_STACK_SIZE
	.align		4
.L_39:
        /*00e4*/ 	.byte	0x04, 0x12
        /*00e6*/ 	.short	(.L_41 - .L_40)
	.align		4
.L_40:
        /*00e8*/ 	.word	index@(_Z19raid6_encode_kernelPPKhPhS2_miS0_)
        /*00ec*/ 	.word	0x00000000
.L_41:


//--------------------- .nv.compat                --------------------------
	.section	.nv.compat,"",@"SHT_CUDA_COMPAT_INFO"
	.align	4
        /*0000*/ 	.byte	0x02, 0x09, 0x00, 0x00, 0x02, 0x02, 0x01, 0x00, 0x02, 0x05, 0x05, 0x00, 0x03, 0x07, 0x01, 0x01
        /*0010*/ 	.byte	0x02, 0x03, 0x00, 0x00, 0x02, 0x06, 0x01, 0x00, 0x04, 0x0b, 0x08, 0x00, 0x09, 0x00, 0x00, 0x00
        /*0020*/ 	.byte	0x00, 0x00, 0x00, 0x00


//--------------------- .nv.info._Z26raid6_encode_stream_kernelPPKhPhS2_miS0_mm --------------------------
	.section	.nv.info._Z26raid6_encode_stream_kernelPPKhPhS2_miS0_mm,"",@"SHT_CUDA_INFO"
	.sectionflags	@""
	.align	4


	//----- nvinfo : EIATTR_CUDA_API_VERSION
	.align		4
        /*0000*/ 	.byte	0x04, 0x37
        /*0002*/ 	.short	(.L_43 - .L_42)
.L_42:
        /*0004*/ 	.word	0x00000082


	//----- nvinfo : EIATTR_KPARAM_INFO
	.align		4
.L_43:
        /*0008*/ 	.byte	0x04, 0x17
        /*000a*/ 	.short	(.L_45 - .L_44)
.L_44:
        /*000c*/ 	.word	0x00000000
        /*0010*/ 	.short	0x0007
        /*0012*/ 	.short	0x0038
        /*0014*/ 	.byte	0x00, 0xf0, 0x21, 0x00


	//----- nvinfo : EIATTR_KPARAM_INFO
	.align		4
.L_45:
        /*0018*/ 	.byte	0x04, 0x17
        /*001a*/ 	.short	(.L_47 - .L_46)
.L_46:
        /*001c*/ 	.word	0x00000000
        /*0020*/ 	.short	0x0006
        /*0022*/ 	.short	0x0030
        /*0024*/ 	.byte	0x00, 0xf0, 0x21, 0x00


	//----- nvinfo : EIATTR_KPARAM_INFO
	.align		4
.L_47:
        /*0028*/ 	.byte	0x04, 0x17
        /*002a*/ 	.short	(.L_49 - .L_48)
.L_48:
        /*002c*/ 	.word	0x00000000
        /*0030*/ 	.short	0x0005
        /*0032*/ 	.short	0x0028
        /*0034*/ 	.byte	0x00, 0xf5, 0x21, 0x00


	//----- nvinfo : EIATTR_KPARAM_INFO
	.align		4
.L_49:
        /*0038*/ 	.byte	0x04, 0x17
        /*003a*/ 	.short	(.L_51 - .L_50)
.L_50:
        /*003c*/ 	.word	0x00000000
        /*0040*/ 	.short	0x0004
        /*0042*/ 	.short	0x0020
        /*0044*/ 	.byte	0x00, 0xf0, 0x11, 0x00


	//----- nvinfo : EIATTR_KPARAM_INFO
	.align		4
.L_51:
        /*0048*/ 	.byte	0x04, 0x17
        /*004a*/ 	.short	(.L_53 - .L_52)
.L_52:
        /*004c*/ 	.word	0x00000000
        /*0050*/ 	.short	0x0003
        /*0052*/ 	.short	0x0018
        /*0054*/ 	.byte	0x00, 0xf0, 0x21, 0x00


	//----- nvinfo : EIATTR_KPARAM_INFO
	.align		4
.L_53:
        /*0058*/ 	.byte	0x04, 0x17
        /*005a*/ 	.short	(.L_55 - .L_54)
.L_54:
        /*005c*/ 	.word	0x00000000
        /*0060*/ 	.short	0x0002
        /*0062*/ 	.short	0x0010
        /*0064*/ 	.byte	0x00, 0xf5, 0x21, 0x00


	//----- nvinfo : EIATTR_KPARAM_INFO
	.align		4
.L_55:
        /*0068*/ 	.byte	0x04, 0x17
        /*006a*/ 	.short	(.L_57 - .L_56)
.L_56:
        /*006c*/ 	.word	0x00000000
        /*0070*/ 	.short	0x0001
        /*0072*/ 	.short	0x0008
        /*0074*/ 	.byte	0x00, 0xf5, 0x21, 0x00


	//----- nvinfo : EIATTR_KPARAM_INFO
	.align		4
.L_57:
        /*0078*/ 	.byte	0x04, 0x17
        /*007a*/ 	.short	(.L_59 - .L_58)
.L_58:
        /*007c*/ 	.word	0x00000000
        /*0080*/ 	.short	0x0000
        /*0082*/ 	.short	0x0000
        /*0084*/ 	.byte	0x00, 0xf5, 0x21, 0x00


	//----- nvinfo : EIATTR_SPARSE_MMA_MASK
	.align		4
.L_59:
        /*0088*/ 	.byte	0x03, 0x50
        /*008a*/ 	.short	0x0000


	//----- nvinfo : EIATTR_MAXREG_COUNT
	.align		4
        /*008c*/ 	.byte	0x03, 0x1b
        /*008e*/ 	.short	0x00ff


	//----- nvinfo : EIATTR_MERCURY_ISA_VERSION
	.align		4
        /*0090*/ 	.byte	0x03, 0x5f
        /*0092*/ 	.short	0x0101


	//----- nvinfo : EIATTR_VRC_CTA_INIT_COUNT
	.align		4
        /*0094*/ 	.byte	0x02, 0x4a
	.zero		1
	.zero		1


	//----- nvinfo : EIATTR_EXIT_INSTR_OFFSETS
	.align		4
        /*0098*/ 	.byte	0x04, 0x1c
        /*009a*/ 	.short	(.L_61 - .L_60)


	//   ....[0]....
.L_60:
        /*009c*/ 	.word	0x00000130


	//   ....[1]....
        /*00a0*/ 	.word	0x00000250


	//   ....[2]....
        /*00a4*/ 	.word	0x000014a0


	//----- nvinfo : EIATTR_CRS_STACK_SIZE
	.align		4
.L_61:
        /*00a8*/ 	.byte	0x04, 0x1e
        /*00aa*/ 	.short	(.L_63 - .L_62)
.L_62:
        /*00ac*/ 	.word	0x00000000


	//----- nvinfo : EIATTR_CBANK_PARAM_SIZE
	.align		4
.L_63:
        /*00b0*/ 	.byte	0x03, 0x19
        /*00b2*/ 	.short	0x0040


	//----- nvinfo : EIATTR_PARAM_CBANK
	.align		4
        /*00b4*/ 	.byte	0x04, 0x0a
        /*00b6*/ 	.short	(.L_65 - .L_64)
	.align		4
.L_64:
        /*00b8*/ 	.word	index@(.nv.constant0._Z26raid6_encode_stream_kernelPPKhPhS2_miS0_mm)
        /*00bc*/ 	.short	0x0380
        /*00be*/ 	.short	0x0040


	//----- nvinfo : EIATTR_SW_WAR
	.align		4
.L_65:
        /*00c0*/ 	.byte	0x04, 0x36
        /*00c2*/ 	.short	(.L_67 - .L_66)
.L_66:
        /*00c4*/ 	.word	0x00000008
.L_67:


//--------------------- .nv.info._Z26raid6_encode_q_only_kernelPPKhPhmiS0_ --------------------------
	.section	.nv.info._Z26raid6_encode_q_only_kernelPPKhPhmiS0_,"",@"SHT_CUDA_INFO"
	.sectionflags	@""
	.align	4


	//----- nvinfo : EIATTR_CUDA_API_VERSION
	.align		4
        /*0000*/ 	.byte	0x04, 0x37
        /*0002*/ 	.short	(.L_69 - .L_68)
.L_68:
        /*0004*/ 	.word	0x00000082


	//----- nvinfo : EIATTR_KPARAM_INFO
	.align		4
.L_69:
        /*0008*/ 	.byte	0x04, 0x17
        /*000a*/ 	.short	(.L_71 - .L_70)
.L_70:
        /*000c*/ 	.word	0x00000000
        /*0010*/ 	.short	0x0004
        /*0012*/ 	.short	0x0020
        /*0014*/ 	.byte	0x00, 0xf5, 0x21, 0x00


	//----- nvinfo : EIATTR_KPARAM_INFO
	.align		4
.L_71:
        /*0018*/ 	.byte	0x04, 0x17
        /*001a*/ 	.short	(.L_73 - .L_72)
.L_72:
        /*001c*/ 	.word	0x00000000
        /*0020*/ 	.short	0x0003
        /*0022*/ 	.short	0x0018
        /*0024*/ 	.byte	0x00, 0xf0, 0x11, 0x00


	//----- nvinfo : EIATTR_KPARAM_INFO
	.align		4
.L_73:
        /*0028*/ 	.byte	0x04, 0x17
        /*002a*/ 	.short	(.L_75 - .L_74)
.L_74:
        /*002c*/ 	.word	0x00000000
        /*0030*/ 	.short	0x0002
        /*0032*/ 	.short	0x0010
        /*0034*/ 	.byte	0x00, 0xf0, 0x21, 0x00


	//----- nvinfo : EIATTR_KPARAM_INFO
	.align		4
.L_75:
        /*0038*/ 	.byte	0x04, 0x17
        /*003a*/ 	.short	(.L_77 - .L_76)
.L_76:
        /*003c*/ 	.word	0x00000000
        /*0040*/ 	.short	0x0001
        /*0042*/ 	.short	0x0008
        /*0044*/ 	.byte	0x00, 0xf5, 0x21, 0x00


	//----- nvinfo : EIATTR_KPARAM_INFO
	.align		4
.L_77:
        /*0048*/ 	.byte	0x04, 0x17
        /*004a*/ 	.short	(.L_79 - .L_78)
.L_78:
        /*004c*/ 	.word	0x00000000
        /*0050*/ 	.short	0x0000
        /*0052*/ 	.short	0x0000
        /*0054*/ 	.byte	0x00, 0xf5, 0x21, 0x00


	//----- nvinfo : EIATTR_SPARSE_MMA_MASK
	.align		4
.L_79:
        /*0058*/ 	.byte	0x03, 0x50
        /*005a*/ 	.short	0x0000


	//----- nvinfo : EIATTR_MAXREG_COUNT
	.align		4
        /*005c*/ 	.byte	0x03, 0x1b
        /*005e*/ 	.short	0x00ff


	//----- nvinfo : EIATTR_MERCURY_ISA_VERSION
	.align		4
        /*0060*/ 	.byte	0x03, 0x5f
        /*0062*/ 	.short	0x0101


	//----- nvinfo : EIATTR_VRC_CTA_INIT_COUNT
	.align		4
        /*0064*/ 	.byte	0x02, 0x4a
	.zero		1
	.zero		1


	//----- nvinfo : EIATTR_EXIT_INSTR_OFFSETS
	.align		4
        /*0068*/ 	.byte	0x04, 0x1c
        /*006a*/ 	.short	(.L_81 - .L_80)


	//   ....[0]....
.L_80:
        /*006c*/ 	.word	0x000000a0


	//   ....[1]....
        /*0070*/ 	.word	0x00000190


	//   ....[2]....
        /*0074*/ 	.word	0x00000af0


	//----- nvinfo : EIATTR_CRS_STACK_SIZE
	.align		4
.L_81:
        /*0078*/ 	.byte	0x04, 0x1e
        /*007a*/ 	.short	(.L_83 - .L_82)
.L_82:
        /*007c*/ 	.word	0x00000000


	//----- nvinfo : EIATTR_CBANK_PARAM_SIZE
	.align		4
.L_83:
        /*0080*/ 	.byte	0x03, 0x19
        /*0082*/ 	.short	0x0028


	//----- nvinfo : EIATTR_PARAM_CBANK
	.align		4
        /*0084*/ 	.byte	0x04, 0x0a
        /*0086*/ 	.short	(.L_85 - .L_84)
	.align		4
.L_84:
        /*0088*/ 	.word	index@(.nv.constant0._Z26raid6_encode_q_only_kernelPPKhPhmiS0_)
        /*008c*/ 	.short	0x0380
        /*008e*/ 	.short	0x0028


	//----- nvinfo : EIATTR_SW_WAR
	.align		4
.L_85:
        /*0090*/ 	.byte	0x04, 0x36
        /*0092*/ 	.short	(.L_87 - .L_86)
.L_86:
        /*0094*/ 	.word	0x00000008
.L_87:


//--------------------- .nv.info._Z26raid6_encode_p_only_kernelPPKhPhmi --------------------------
	.section	.nv.info._Z26raid6_encode_p_only_kernelPPKhPhmi,"",@"SHT_CUDA_INFO"
	.sectionflags	@""
	.align	4


	//----- nvinfo : EIATTR_CUDA_API_VERSION
	.align		4
        /*0000*/ 	.byte	0x04, 0x37
        /*0002*/ 	.short	(.L_89 - .L_88)
.L_88:
        /*0004*/ 	.word	0x00000082


	//----- nvinfo : EIATTR_KPARAM_INFO
	.align		4
.L_89:
        /*0008*/ 	.byte	0x04, 0x17
        /*000a*/ 	.short	(.L_91 - .L_90)
.L_90:
        /*000c*/ 	.word	0x00000000
        /*0010*/ 	.short	0x0003
        /*0012*/ 	.short	0x0018
        /*0014*/ 	.byte	0x00, 0xf0, 0x11, 0x00


	//----- nvinfo : EIATTR_KPARAM_INFO
	.align		4
.L_91:
        /*0018*/ 	.byte	0x04, 0x17
        /*001a*/ 	.short	(.L_93 - .L_92)
.L_92:
        /*001c*/ 	.word	0x00000000
        /*0020*/ 	.short	0x0002
        /*0022*/ 	.short	0x0010
        /*0024*/ 	.byte	0x00, 0xf0, 0x21, 0x00


	//----- nvinfo : EIATTR_KPARAM_INFO
	.align		4
.L_93:
        /*0028*/ 	.byte	0x04, 0x17
        /*002a*/ 	.short	(.L_95 - .L_94)
.L_94:
        /*002c*/ 	.word	0x00000000
        /*0030*/ 	.short	0x0001
        /*0032*/ 	.short	0x0008
        /*0034*/ 	.byte	0x00, 0xf5, 0x21, 0x00


	//----- nvinfo : EIATTR_KPARAM_INFO
	.align		4
.L_95:
        /*0038*/ 	.byte	0x04, 0x17
        /*003a*/ 	.short	(.L_97 - .L_96)
.L_96:
        /*003c*/ 	.word	0x00000000
        /*0040*/ 	.short	0x0000
        /*0042*/ 	.short	0x0000
        /*0044*/ 	.byte	0x00, 0xf5, 0x21, 0x00


	//----- nvinfo : EIATTR_SPARSE_MMA_MASK
	.align		4
.L_97:
        /*0048*/ 	.byte	0x03, 0x50
        /*004a*/ 	.short	0x0000


	//----- nvinfo : EIATTR_MAXREG_COUNT
	.align		4
        /*004c*/ 	.byte	0x03, 0x1b
        /*004e*/ 	.short	0x00ff


	//----- nvinfo : EIATTR_MERCURY_ISA_VERSION
	.align		4
        /*0050*/ 	.byte	0x03, 0x5f
        /*0052*/ 	.short	0x0101


	//----- nvinfo : EIATTR_VRC_CTA_INIT_COUNT
	.align		4
        /*0054*/ 	.byte	0x02, 0x4a
	.zero		1
	.zero		1


	//----- nvinfo : EIATTR_EXIT_INSTR_OFFSETS
	.align		4
        /*0058*/ 	.byte	0x04, 0x1c
        /*005a*/ 	.short	(.L_99 - .L_98)


	//   ....[0]....
.L_98:
        /*005c*/ 	.word	0x000000c0


	//   ....[1]....
        /*0060*/ 	.word	0x000006d0


	//   ....[2]....
        /*0064*/ 	.word	0x00000ad0


	//   ....[3]....
        /*0068*/ 	.word	0x00000c20


	//----- nvinfo : EIATTR_CRS_STACK_SIZE
	.align		4
.L_99:
        /*006c*/ 	.byte	0x04, 0x1e
        /*006e*/ 	.short	(.L_101 - .L_100)
.L_100:
        /*0070*/ 	.word	0x00000000


	//----- nvinfo : EIATTR_CBANK_PARAM_SIZE
	.align		4
.L_101:
        /*0074*/ 	.byte	0x03, 0x19
        /*0076*/ 	.short	0x001c


	//----- nvinfo : EIATTR_PARAM_CBANK
	.align		4
        /*0078*/ 	.byte	0x04, 0x0a
        /*007a*/ 	.short	(.L_103 - .L_102)
	.align		4
.L_102:
        /*007c*/ 	.word	index@(.nv.constant0._Z26raid6_encode_p_only_kernelPPKhPhmi)
        /*0080*/ 	.short	0x0380
        /*0082*/ 	.short	0x001c


	//----- nvinfo : EIATTR_SW_WAR
	.align		4
.L_103:
        /*0084*/ 	.byte	0x04, 0x36
        /*0086*/ 	.short	(.L_105 - .L_104)
.L_104:
        /*0088*/ 	.word	0x00000008
.L_105:


//--------------------- .nv.info._Z19raid6_update_kernelPKhS0_PhS1_S0_S0_iS0_m --------------------------
	.section	.nv.info._Z19raid6_update_kernelPKhS0_PhS1_S0_S0_iS0_m,"",@"SHT_CUDA_INFO"
	.sectionflags	@""
	.align	4


	//----- nvinfo : EIATTR_CUDA_API_VERSION
	.align		4
        /*0000*/ 	.byte	0x04, 0x37
        /*0002*/ 	.short	(.L_107 - .L_106)
.L_106:
        /*0004*/ 	.word	0x00000082


	//----- nvinfo : EIATTR_KPARAM_INFO
	.align		4
.L_107:
        /*0008*/ 	.byte	0x04, 0x17
        /*000a*/ 	.short	(.L_109 - .L_108)
.L_108:
        /*000c*/ 	.word	0x00000000
        /*0010*/ 	.short	0x0008
        /*0012*/ 	.short	0x0040
        /*0014*/ 	.byte	0x00, 0xf0, 0x21, 0x00


	//----- nvinfo : EIATTR_KPARAM_INFO
	.align		4
.L_109:
        /*0018*/ 	.byte	0x04, 0x17
        /*001a*/ 	.short	(.L_111 - .L_110)
.L_110:
        /*001c*/ 	.word	0x00000000
        /*0020*/ 	.short	0x0007
        /*0022*/ 	.short	0x0038
        /*0024*/ 	.byte	0x00, 0xf5, 0x21, 0x00


	//----- nvinfo : EIATTR_KPARAM_INFO
	.align		4
.L_111:
        /*0028*/ 	.byte	0x04, 0x17
        /*002a*/ 	.short	(.L_113 - .L_112)
.L_112:
        /*002c*/ 	.word	0x00000000
        /*0030*/ 	.short	0x0006
        /*0032*/ 	.short	0x0030
        /*0034*/ 	.byte	0x00, 0xf0, 0x11, 0x00


	//----- nvinfo : EIATTR_KPARAM_INFO
	.align		4
.L_113:
        /*0038*/ 	.byte	0x04, 0x17
        /*003a*/ 	.short	(.L_115 - .L_114)
.L_114:
        /*003c*/ 	.word	0x00000000
        /*0040*/ 	.short	0x0005
        /*0042*/ 	.short	0x0028
        /*0044*/ 	.byte	0x00, 0xf5, 0x21, 0x00


	//----- nvinfo : EIATTR_KPARAM_INFO
	.align		4
.L_115:
        /*0048*/ 	.byte	0x04, 0x17
        /*004a*/ 	.short	(.L_117 - .L_116)
.L_116:
        /*004c*/ 	.word	0x00000000
        /*0050*/ 	.short	0x0004
        /*0052*/ 	.short	0x0020
        /*0054*/ 	.byte	0x00, 0xf5, 0x21, 0x00


	//----- nvinfo : EIATTR_KPARAM_INFO
	.align		4
.L_117:
        /*0058*/ 	.byte	0x04, 0x17
        /*005a*/ 	.short	(.L_119 - .L_118)
.L_118:
        /*005c*/ 	.word	0x00000000
        /*0060*/ 	.short	0x0003
        /*0062*/ 	.short	0x0018
        /*0064*/ 	.byte	0x00, 0xf5, 0x21, 0x00


	//----- nvinfo : EIATTR_KPARAM_INFO
	.align		4
.L_119:
        /*0068*/ 	.byte	0x04, 0x17
        /*006a*/ 	.short	(.L_121 - .L_120)
.L_120:
        /*006c*/ 	.word	0x00000000
        /*0070*/ 	.short	0x0002
        /*0072*/ 	.short	0x0010
        /*0074*/ 	.byte	0x00, 0xf5, 0x21, 0x00


	//----- nvinfo : EIATTR_KPARAM_INFO
	.align		4
.L_121:
        /*0078*/ 	.byte	0x04, 0x17
        /*007a*/ 	.short	(.L_123 - .L_122)
.L_122:
        /*007c*/ 	.word	0x00000000
        /*0080*/ 	.short	0x0001
        /*0082*/ 	.short	0x0008
        /*0084*/ 	.byte	0x00, 0xf5, 0x21, 0x00


	//----- nvinfo : EIATTR_KPARAM_INFO
	.align		4
.L_123:
        /*0088*/ 	.byte	0x04, 0x17
        /*008a*/ 	.short	(.L_125 - .L_124)
.L_124:
        /*008c*/ 	.word	0x00000000
        /*0090*/ 	.short	0x0000
        /*0092*/ 	.short	0x0000
        /*0094*/ 	.byte	0x00, 0xf5, 0x21, 0x00


	//----- nvinfo : EIATTR_SPARSE_MMA_MASK
	.align		4
.L_125:
        /*0098*/ 	.byte	0x03, 0x50
        /*009a*/ 	.short	0x0000


	//----- nvinfo : EIATTR_MAXREG_COUNT
	.align		4
        /*009c*/ 	.byte	0x03, 0x1b
        /*009e*/ 	.short	0x00ff


	//----- nvinfo : EIATTR_MERCURY_ISA_VERSION
	.align		4
        /*00a0*/ 	.byte	0x03, 0x5f
        /*00a2*/ 	.short	0x0101


	//----- nvinfo : EIATTR_VRC_CTA_INIT_COUNT
	.align		4
        /*00a4*/ 	.byte	0x02, 0x4a
	.zero		1
	.zero		1


	//----- nvinfo : EIATTR_EXIT_INSTR_OFFSETS
	.align		4
        /*00a8*/ 	.byte	0x04, 0x1c
        /*00aa*/ 	.short	(.L_127 - .L_126)


	//   ....[0]....
.L_126:
        /*00ac*/ 	.word	0x000000a0


	//   ....[1]....
        /*00b0*/ 	.word	0x00000430


	//----- nvinfo : EIATTR_CRS_STACK_SIZE
	.align		4
.L_127:
        /*00b4*/ 	.byte	0x04, 0x1e
        /*00b6*/ 	.short	(.L_129 - .L_128)
.L_128:
        /*00b8*/ 	.word	0x00000000


	//----- nvinfo : EIATTR_CBANK_PARAM_SIZE
	.align		4
.L_129:
        /*00bc*/ 	.byte	0x03, 0x19
        /*00be*/ 	.short	0x0048


	//----- nvinfo : EIATTR_PARAM_CBANK
	.align		4
        /*00c0*/ 	.byte	0x04, 0x0a
        /*00c2*/ 	.short	(.L_131 - .L_130)
	.align		4
.L_130:
        /*00c4*/ 	.word	index@(.nv.constant0._Z19raid6_update_kernelPKhS0_PhS1_S0_S0_iS0_m)
        /*00c8*/ 	.short	0x0380
        /*00ca*/ 	.short	0x0048


	//----- nvinfo : EIATTR_SW_WAR
	.align		4
.L_131:
        /*00cc*/ 	.byte	0x04, 0x36
        /*00ce*/ 	.short	(.L_133 - .L_132)
.L_132:
        /*00d0*/ 	.word	0x00000008
.L_133:


//--------------------- .nv.info._Z30raid6_encode_vectorized_kernelPPKhPhS2_miS0_ --------------------------
	.section	.nv.info._Z30raid6_encode_vectorized_kernelPPKhPhS2_miS0_,"",@"SHT_CUDA_INFO"
	.sectionflags	@""
	.align	4


	//----- nvinfo : EIATTR_CUDA_API_VERSION
	.align		4
        /*0000*/ 	.byte	0x04, 0x37
        /*0002*/ 	.short	(.L_135 - .L_134)
.L_134:
        /*0004*/ 	.word	0x00000082


	//----- nvinfo : EIATTR_KPARAM_INFO
	.align		4
.L_135:
        /*0008*/ 	.byte	0x04, 0x17
        /*000a*/ 	.short	(.L_137 - .L_136)
.L_136:
        /*000c*/ 	.word	0x00000000
        /*0010*/ 	.short	0x0005
        /*0012*/ 	.short	0x0028
        /*0014*/ 	.byte	0x00, 0xf5, 0x21, 0x00


	//----- nvinfo : EIATTR_KPARAM_INFO
	.align		4
.L_137:
        /*0018*/ 	.byte	0x04, 0x17
        /*001a*/ 	.short	(.L_139 - .L_138)
.L_138:
        /*001c*/ 	.word	0x00000000
        /*0020*/ 	.short	0x0004
        /*0022*/ 	.short	0x0020
        /*0024*/ 	.byte	0x00, 0xf0, 0x11, 0x00


	//----- nvinfo : EIATTR_KPARAM_INFO
	.align		4
.L_139:
        /*0028*/ 	.byte	0x04, 0x17
        /*002a*/ 	.short	(.L_141 - .L_140)
.L_140:
        /*002c*/ 	.word	0x00000000
        /*0030*/ 	.short	0x0003
        /*0032*/ 	.short	0x0018
        /*0034*/ 	.byte	0x00, 0xf0, 0x21, 0x00


	//----- nvinfo : EIATTR_KPARAM_INFO
	.align		4
.L_141:
        /*0038*/ 	.byte	0x04, 0x17
        /*003a*/ 	.short	(.L_143 - .L_142)
.L_142:
        /*003c*/ 	.word	0x00000000
        /*0040*/ 	.short	0x0002
        /*0042*/ 	.short	0x0010
        /*0044*/ 	.byte	0x00, 0xf5, 0x21, 0x00


	//----- nvinfo : EIATTR_KPARAM_INFO
	.align		4
.L_143:
        /*0048*/ 	.byte	0x04, 0x17
        /*004a*/ 	.short	(.L_145 - .L_144)
.L_144:
        /*004c*/ 	.word	0x00000000
        /*0050*/ 	.short	0x0001
        /*0052*/ 	.short	0x0008
        /*0054*/ 	.byte	0x00, 0xf5, 0x21, 0x00


	//----- nvinfo : EIATTR_KPARAM_INFO
	.align		4
.L_145:
        /*0058*/ 	.byte	0x04, 0x17
        /*005a*/ 	.short	(.L_147 - .L_146)
.L_146:
        /*005c*/ 	.word	0x00000000
        /*0060*/ 	.short	0x0000
        /*0062*/ 	.short	0x0000
        /*0064*/ 	.byte	0x00, 0xf5, 0x21, 0x00


	//----- nvinfo : EIATTR_SPARSE_MMA_MASK
	.align		4
.L_147:
        /*0068*/ 	.byte	0x03, 0x50
        /*006a*/ 	.short	0x0000


	//----- nvinfo : EIATTR_MAXREG_COUNT
	.align		4
        /*006c*/ 	.byte	0x03, 0x1b
        /*006e*/ 	.short	0x00ff


	//----- nvinfo : EIATTR_MERCURY_ISA_VERSION
	.align		4
        /*0070*/ 	.byte	0x03, 0x5f
        /*0072*/ 	.short	0x0101


	//----- nvinfo : EIATTR_VRC_CTA_INIT_COUNT
	.align		4
        /*0074*/ 	.byte	0x02, 0x4a
	.zero		1
	.zero		1


	//----- nvinfo : EIATTR_EXIT_INSTR_OFFSETS
	.align		4
        /*0078*/ 	.byte	0x04, 0x1c
        /*007a*/ 	.short	(.L_149 - .L_148)


	//   ....[0]....
.L_148:
        /*007c*/ 	.word	0x000000c0


	//   ....[1]....
        /*0080*/ 	.word	0x000011c0


	//   ....[2]....
        /*0084*/ 	.word	0x00001630


	//   ....[3]....
        /*0088*/ 	.word	0x00001870


	//----- nvinfo : EIATTR_CRS_STACK_SIZE
	.align		4
.L_149:
        /*008c*/ 	.byte	0x04, 0x1e
        /*008e*/ 	.short	(.L_151 - .L_150)
.L_150:
        /*0090*/ 	.word	0x00000000


	//----- nvinfo : EIATTR_CBANK_PARAM_SIZE
	.align		4
.L_151:
        /*0094*/ 	.byte	0x03, 0x19
        /*0096*/ 	.short	0x0030


	//----- nvinfo : EIATTR_PARAM_CBANK
	.align		4
        /*0098*/ 	.byte	0x04, 0x0a
        /*009a*/ 	.short	(.L_153 - .L_152)
	.align		4
.L_152:
        /*009c*/ 	.word	index@(.nv.constant0._Z30raid6_encode_vectorized_kernelPPKhPhS2_miS0_)
        /*00a0*/ 	.short	0x0380
        /*00a2*/ 	.short	0x0030


	//----- nvinfo : EIATTR_SW_WAR
	.align		4
.L_153:
        /*00a4*/ 	.byte	0x04, 0x36
        /*00a6*/ 	.short	(.L_155 - .L_154)
.L_154:
        /*00a8*/ 	.word	0x00000008
.L_155:


//--------------------- .nv.info._Z19raid6_encode_kernelPPKhPhS2_miS0_ --------------------------
	.section	.nv.info._Z19raid6_encode_kernelPPKhPhS2_miS0_,"",@"SHT_CUDA_INFO"
	.sectionflags	@""
	.align	4


	//----- nvinfo : EIATTR_CUDA_API_VERSION
	.align		4
        /*0000*/ 	.byte	0x04, 0x37
        /*0002*/ 	.short	(.L_157 - .L_156)
.L_156:
        /*0004*/ 	.word	0x00000082


	//----- nvinfo : EIATTR_KPARAM_INFO
	.align		4
.L_157:
        /*0008*/ 	.byte	0x04, 0x17
        /*000a*/ 	.short	(.L_159 - .L_158)
.L_158:
        /*000c*/ 	.word	0x00000000
        /*0010*/ 	.short	0x0005
        /*0012*/ 	.short	0x0028
        /*0014*/ 	.byte	0x00, 0xf5, 0x21, 0x00


	//----- nvinfo : EIATTR_KPARAM_INFO
	.align		4
.L_159:
        /*0018*/ 	.byte	0x04, 0x17
        /*001a*/ 	.short	(.L_161 - .L_160)
.L_160:
        /*001c*/ 	.word	0x00000000
        /*0020*/ 	.short	0x0004
        /*0022*/ 	.short	0x0020
        /*0024*/ 	.byte	0x00, 0xf0, 0x11, 0x00


	//----- nvinfo : EIATTR_KPARAM_INFO
	.align		4
.L_161:
        /*0028*/ 	.byte	0x04, 0x17
        /*002a*/ 	.short	(.L_163 - .L_162)
.L_162:
        /*002c*/ 	.word	0x00000000
        /*0030*/ 	.short	0x0003
        /*0032*/ 	.short	0x0018
        /*0034*/ 	.byte	0x00, 0xf0, 0x21, 0x00


	//----- nvinfo : EIATTR_KPARAM_INFO
	.align		4
.L_163:
        /*0038*/ 	.byte	0x04, 0x17
        /*003a*/ 	.short	(.L_165 - .L_164)
.L_164:
        /*003c*/ 	.word	0x00000000
        /*0040*/ 	.short	0x0002
        /*0042*/ 	.short	0x0010
        /*0044*/ 	.byte	0x00, 0xf5, 0x21, 0x00


	//----- nvinfo : EIATTR_KPARAM_INFO
	.align		4
.L_165:
        /*0048*/ 	.byte	0x04, 0x17
        /*004a*/ 	.short	(.L_167 - .L_166)
.L_166:
        /*004c*/ 	.word	0x00000000
        /*0050*/ 	.short	0x0001
        /*0052*/ 	.short	0x0008
        /*0054*/ 	.byte	0x00, 0xf5, 0x21, 0x00


	//----- nvinfo : EIATTR_KPARAM_INFO
	.align		4
.L_167:
        /*0058*/ 	.byte	0x04, 0x17
        /*005a*/ 	.short	(.L_169 - .L_168)
.L_168:
        /*005c*/ 	.word	0x00000000
        /*0060*/ 	.short	0x0000
        /*0062*/ 	.short	0x0000
        /*0064*/ 	.byte	0x00, 0xf5, 0x21, 0x00


	//----- nvinfo : EIATTR_SPARSE_MMA_MASK
	.align		4
.L_169:
        /*0068*/ 	.byte	0x03, 0x50
        /*006a*/ 	.short	0x0000


	//----- nvinfo : EIATTR_MAXREG_COUNT
	.align		4
        /*006c*/ 	.byte	0x03, 0x1b
        /*006e*/ 	.short	0x00ff


	//----- nvinfo : EIATTR_MERCURY_ISA_VERSION
	.align		4
        /*0070*/ 	.byte	0x03, 0x5f
        /*0072*/ 	.short	0x0101


	//----- nvinfo : EIATTR_VRC_CTA_INIT_COUNT
	.align		4
        /*0074*/ 	.byte	0x02, 0x4a
	.zero		1
	.zero		1


	//----- nvinfo : EIATTR_EXIT_INSTR_OFFSETS
	.align		4
        /*0078*/ 	.byte	0x04, 0x1c
        /*007a*/ 	.short	(.L_171 - .L_170)


	//   ....[0]....
.L_170:
        /*007c*/ 	.word	0x000000a0


	//   ....[1]....
        /*0080*/ 	.word	0x000001d0


	//   ....[2]....
        /*0084*/ 	.word	0x00000bb0


	//----- nvinfo : EIATTR_CRS_STACK_SIZE
	.align		4
.L_171:
        /*0088*/ 	.byte	0x04, 0x1e
        /*008a*/ 	.short	(.L_173 - .L_172)
.L_172:
        /*008c*/ 	.word	0x00000000


	//----- nvinfo : EIATTR_CBANK_PARAM_SIZE
	.align		4
.L_173:
        /*0090*/ 	.byte	0x03, 0x19
        /*0092*/ 	.short	0x0030


	//----- nvinfo : EIATTR_PARAM_CBANK
	.align		4
        /*0094*/ 	.byte	0x04, 0x0a
        /*0096*/ 	.short	(.L_175 - .L_174)
	.align		4
.L_174:
        /*0098*/ 	.word	index@(.nv.constant0._Z19raid6_encode_kernelPPKhPhS2_miS0_)
        /*009c*/ 	.short	0x0380
        /*009e*/ 	.short	0x0030


	//----- nvinfo : EIATTR_SW_WAR
	.align		4
.L_175:
        /*00a0*/ 	.byte	0x04, 0x36
        /*00a2*/ 	.short	(.L_177 - .L_176)
.L_176:
        /*00a4*/ 	.word	0x00000008
.L_177:


//--------------------- .nv.callgraph             --------------------------
	.section	.nv.callgraph,"",@"SHT_CUDA_CALLGRAPH"
	.align	4
	.sectionentsize	8
	.align		4
        /*0000*/ 	.word	0x00000000
	.align		4
        /*0004*/ 	.word	0xffffffff
	.align		4
        /*0008*/ 	.word	0x00000000
	.align		4
        /*000c*/ 	.word	0xfffffffe
	.align		4
        /*0010*/ 	.word	0x00000000
	.align		4
        /*0014*/ 	.word	0xfffffffd
	.align		4
        /*0018*/ 	.word	0x00000000
	.align		4
        /*001c*/ 	.word	0xfffffffc


//--------------------- .nv.constant3             --------------------------
	.section	.nv.constant3,"a",@progbits
.nv.constant3:
	.type		gf_exp,@object
	.size		gf_exp,(gf_log - gf_exp)
gf_exp:
	.zero		512
	.type		gf_log,@object
	.size		gf_log,(.L_1 - gf_log)
gf_log:
	.zero		256
.L_1:


//--------------------- .text._Z26raid6_encode_stream_kernelPPKhPhS2_miS0_mm --------------------------
	.section	.text._Z26raid6_encode_stream_kernelPPKhPhS2_miS0_mm,"ax",@progbits
	.align	128
        .global         _Z26raid6_encode_stream_kernelPPKhPhS2_miS0_mm
        .type           _Z26raid6_encode_stream_kernelPPKhPhS2_miS0_mm,@function
        .size           _Z26raid6_encode_stream_kernelPPKhPhS2_miS0_mm,(.L_x_76 - _Z26raid6_encode_stream_kernelPPKhPhS2_miS0_mm)
        .other          _Z26raid6_encode_stream_kernelPPKhPhS2_miS0_mm,@"STO_CUDA_ENTRY STV_DEFAULT"
_Z26raid6_encode_stream_kernelPPKhPhS2_miS0_mm:
.text._Z26raid6_encode_stream_kernelPPKhPhS2_miS0_mm:
[----:B------:R-:W-:Y:S01]  /*0000*/  LDC R1, c[0x0][0x37c] ;  /* 0x0000df00ff017b82 */ /* 0x000fe20000000800 */
[----:B------:R-:W0:Y:S01]  /*0010*/  S2R R3, SR_TID.X ;  /* 0x0000000000037919 */ /* 0x000e220000002100 */
[----:B------:R-:W1:Y:S06]  /*0020*/  LDCU.128 UR12, c[0x0][0x3b0] ;  /* 0x00007600ff0c77ac */ /* 0x000e6c0008000c00 */
[----:B------:R-:W0:Y:S01]  /*0030*/  S2UR UR6, SR_CTAID.X ;  /* 0x00000000000679c3 */ /* 0x000e220000002500 */
[----:B------:R-:W2:Y:S07]  /*0040*/  LDCU.64 UR4, c[0x0][0x398] ;  /* 0x00007300ff0477ac */ /* 0x000eae0008000a00 */
[----:B------:R-:W0:Y:S01]  /*0050*/  LDC R2, c[0x0][0x360] ;  /* 0x0000d800ff027b82 */ /* 0x000e220000000800 */
[----:B-1----:R-:W-:-:S04]  /*0060*/  UIADD3 UR9, UP0, UPT, UR14, UR12, URZ ;  /* 0x0000000c0e097290 */ /* 0x002fc8000ff1e0ff */
[----:B------:R-:W-:Y:S02]  /*0070*/  UIADD3.X UR10, UPT, UPT, UR15, UR13, URZ, UP0, !UPT ;  /* 0x0000000d0f0a7290 */ /* 0x000fe400087fe4ff */
[----:B--2---:R-:W-:-:S04]  /*0080*/  UISETP.LT.U32.AND UP0, UPT, UR9, UR4, UPT ;  /* 0x000000040900728c */ /* 0x004fc8000bf01070 */
[----:B------:R-:W-:-:S04]  /*0090*/  UISETP.LT.U32.AND.EX UP0, UPT, UR10, UR5, UPT, UP0 ;  /* 0x000000050a00728c */ /* 0x000fc8000bf01100 */
[----:B------:R-:W-:Y:S01]  /*00a0*/  USEL UR9, UR9, UR4, UP0 ;  /* 0x0000000409097287 */ /* 0x000fe20008000000 */
[----:B0-----:R-:W-:Y:S01]  /*00b0*/  IMAD R0, R2, UR6, R3 ;  /* 0x0000000602007c24 */ /* 0x001fe2000f8e0203 */
[----:B------:R-:W0:Y:S04]  /*00c0*/  LDCU UR6, c[0x0][0x370] ;  /* 0x00006e00ff0677ac */ /* 0x000e280008000800 */
[----:B------:R-:W-:Y:S01]  /*00d0*/  IADD3 R3, P0, PT, R0, UR12, RZ ;  /* 0x0000000c00037c10 */ /* 0x000fe2000ff1e0ff */
[----:B------:R-:W-:-:S04]  /*00e0*/  USEL UR10, UR10, UR5, UP0 ;  /* 0x000000050a0a7287 */ /* 0x000fc80008000000 */
[----:B------:R-:W-:Y:S01]  /*00f0*/  IMAD.X R4, RZ, RZ, UR13, P0 ;  /* 0x0000000dff047e24 */ /* 0x000fe200080e06ff */
[----:B------:R-:W-:-:S04]  /*0100*/  ISETP.GE.U32.AND P0, PT, R3, UR9, PT ;  /* 0x0000000903007c0c */ /* 0x000fc8000bf06070 */
[----:B------:R-:W-:Y:S01]  /*0110*/  ISETP.GE.U32.AND.EX P0, PT, R4, UR10, PT, P0 ;  /* 0x0000000a04007c0c */ /* 0x000fe2000bf06100 */
[----:B0-----:R-:W-:-:S12]  /*0120*/  IMAD R2, R2, UR6, RZ ;  /* 0x0000000602027c24 */ /* 0x001fd8000f8e02ff */
[----:B------:R-:W-:Y:S05]  /*0130*/  @P0 EXIT ;  /* 0x000000000000094d */ /* 0x000fea0003800000 */
[----:B------:R-:W0:Y:S01]  /*0140*/  LDCU UR4, c[0x0][0x3a0] ;  /* 0x00007400ff0477ac */ /* 0x000e220008000800 */
[----:B------:R-:W1:Y:S01]  /*0150*/  LDCU.64 UR16, c[0x0][0x358] ;  /* 0x00006b00ff1077ac */ /* 0x000e620008000a00 */
[----:B------:R-:W2:Y:S01]  /*0160*/  LDCU.64 UR6, c[0x0][0x388] ;  /* 0x00007100ff0677ac */ /* 0x000ea20008000a00 */
[----:B------:R-:W3:Y:S01]  /*0170*/  LDCU.64 UR12, c[0x0][0x390] ;  /* 0x00007200ff0c77ac */ /* 0x000ee20008000a00 */
[----:B0-----:R-:W-:-:S09]  /*0180*/  UISETP.GT.AND UP0, UPT, UR4, URZ, UPT ;  /* 0x000000ff0400728c */ /* 0x001fd2000bf04270 */
[----:B-123--:R-:W-:Y:S05]  /*0190*/  BRA.U UP0, `(.L_x_0) ;  /* 0x0000000100307547 */ /* 0x00efea000b800000 */
.L_x_1:
[C---:B------:R-:W-:Y:S02]  /*01a0*/  IADD3 R6, P0, PT, R3.reuse, UR6, RZ ;  /* 0x0000000603067c10 */ /* 0x040fe4000ff1e0ff */
[----:B------:R-:W-:Y:S02]  /*01b0*/  IADD3 R8, P1, PT, R3, UR12, RZ ;  /* 0x0000000c03087c10 */ /* 0x000fe4000ff3e0ff */
[C---:B------:R-:W-:Y:S02]  /*01c0*/  IADD3.X R7, PT, PT, R4.reuse, UR7, RZ, P0, !PT ;  /* 0x0000000704077c10 */ /* 0x040fe400087fe4ff */
[----:B------:R-:W-:Y:S02]  /*01d0*/  IADD3.X R9, PT, PT, R4, UR13, RZ, P1, !PT ;  /* 0x0000000d04097c10 */ /* 0x000fe40008ffe4ff */
[----:B------:R-:W-:Y:S01]  /*01e0*/  IADD3 R3, P1, PT, R2, R3, RZ ;  /* 0x0000000302037210 */ /* 0x000fe20007f3e0ff */
[----:B------:R0:W-:Y:S03]  /*01f0*/  STG.E.U8 desc[UR16][R6.64], RZ ;  /* 0x000000ff06007986 */ /* 0x0001e6000c101110 */
[----:B------:R-:W-:Y:S01]  /*0200*/  ISETP.GE.U32.AND P0, PT, R3, UR9, PT ;  /* 0x0000000903007c0c */ /* 0x000fe2000bf06070 */
[----:B------:R0:W-:Y:S01]  /*0210*/  STG.E.U8 desc[UR16][R8.64], RZ ;  /* 0x000000ff08007986 */ /* 0x0001e2000c101110 */
[----:B------:R-:W-:-:S05]  /*0220*/  IMAD.X R4, RZ, RZ, R4, P1 ;  /* 0x000000ffff047224 */ /* 0x000fca00008e0604 */
[----:B------:R-:W-:-:S13]  /*0230*/  ISETP.GE.U32.AND.EX P0, PT, R4, UR10, PT, P0 ;  /* 0x0000000a04007c0c */ /* 0x000fda000bf06100 */
[----:B0-----:R-:W-:Y:S05]  /*0240*/  @!P0 BRA `(.L_x_1) ;  /* 0xfffffffc00d48947 */ /* 0x001fea000383ffff */
[----:B------:R-:W-:Y:S05]  /*0250*/  EXIT ;  /* 0x000000000000794d */ /* 0x000fea0003800000 */
.L_x_0:
[----:B------:R-:W0:Y:S01]  /*0260*/  LDCU.64 UR12, c[0x0][0x380] ;  /* 0x00007000ff0c77ac */ /* 0x000e220008000a00 */
[----:B------:R-:W-:Y:S02]  /*0270*/  ULOP3.LUT UR11, UR4, 0x7, URZ, 0xc0, !UPT ;  /* 0x00000007040b7892 */ /* 0x000fe4000f8ec0ff */
[----:B------:R-:W-:Y:S02]  /*0280*/  ULOP3.LUT UR14, UR4, 0x7ffffff8, URZ, 0xc0, !UPT ;  /* 0x7ffffff8040e7892 */ /* 0x000fe4000f8ec0ff */
[----:B------:R-:W-:Y:S02]  /*0290*/  UIADD3 UR5, UPT, UPT, UR11, -0x1, URZ ;  /* 0xffffffff0b057890 */ /* 0x000fe4000fffe0ff */
[----:B------:R-:W-:Y:S02]  /*02a0*/  ULOP3.LUT UR4, UR4, 0x3, URZ, 0xc0, !UPT ;  /* 0x0000000304047892 */ /* 0x000fe4000f8ec0ff */
[----:B------:R-:W-:Y:S02]  /*02b0*/  UIADD3 UR15, UPT, UPT, -UR14, URZ, URZ ;  /* 0x000000ff0e0f7290 */ /* 0x000fe4000fffe1ff */
[----:B0-----:R-:W-:-:S04]  /*02c0*/  UIADD3 UR7, UP0, UPT, UR12, 0x20, URZ ;  /* 0x000000200c077890 */ /* 0x001fc8000ff1e0ff */
[----:B------:R-:W-:Y:S02]  /*02d0*/  UIADD3.X UR8, UPT, UPT, URZ, UR13, URZ, UP0, !UPT ;  /* 0x0000000dff087290 */ /* 0x000fe400087fe4ff */
[----:B------:R-:W-:-:S11]  /*02e0*/  UISETP.GE.U32.AND UP0, UPT, UR5, 0x3, UPT ;  /* 0x000000030500788c */ /* 0x000fd6000bf06070 */
.L_x_7:
[----:B------:R-:W0:Y:S01]  /*02f0*/  LDCU UR5, c[0x0][0x3a0] ;  /* 0x00007400ff0577ac */ /* 0x000e220008000800 */
[----:B------:R-:W-:Y:S01]  /*0300*/  PRMT R0, RZ, 0x7610, R0 ;  /* 0x00007610ff007816 */ /* 0x000fe20000000000 */
[----:B------:R-:W-:Y:S01]  /*0310*/  IMAD.MOV.U32 R5, RZ, RZ, RZ ;  /* 0x000000ffff057224 */ /* 0x000fe200078e00ff */
[----:B------:R-:W-:Y:S01]  /*0320*/  PRMT R23, RZ, 0x7610, R23 ;  /* 0x00007610ff177816 */ /* 0x000fe20000000017 */
[----:B0-----:R-:W-:-:S09]  /*0330*/  UISETP.GE.U32.AND UP1, UPT, UR5, 0x8, UPT ;  /* 0x000000080500788c */ /* 0x001fd2000bf26070 */
[----:B------:R-:W-:Y:S05]  /*0340*/  BRA.U !UP1, `(.L_x_2) ;  /* 0x0000000909187547 */ /* 0x000fea000b800000 */
[----:B------:R-:W0:Y:S01]  /*0350*/  LDCU.64 UR12, c[0x0][0x3a8] ;  /* 0x00007500ff0c77ac */ /* 0x000e220008000a00 */
[----:B------:R-:W-:Y:S01]  /*0360*/  PRMT R0, RZ, 0x7610, R0 ;  /* 0x00007610ff007816 */ /* 0x000fe20000000000 */
[----:B------:R-:W-:Y:S02]  /*0370*/  IMAD.U32 R14, RZ, RZ, UR7 ;  /* 0x00000007ff0e7e24 */ /* 0x000fe4000f8e00ff */
[----:B------:R-:W-:Y:S02]  /*0380*/  IMAD.U32 R15, RZ, RZ, UR8 ;  /* 0x00000008ff0f7e24 */ /* 0x000fe4000f8e00ff */
[----:B------:R-:W-:Y:S01]  /*0390*/  IMAD.U32 R5, RZ, RZ, UR15 ;  /* 0x0000000fff057e24 */ /* 0x000fe2000f8e00ff */
[----:B0-----:R-:W-:-:S04]  /*03a0*/  UIADD3 UR5, UP1, UPT, UR12, 0x3, URZ ;  /* 0x000000030c057890 */ /* 0x001fc8000ff3e0ff */
[----:B------:R-:W-:Y:S02]  /*03b0*/  UIADD3.X UR6, UPT, UPT, URZ, UR13, URZ, UP1, !UPT ;  /* 0x0000000dff067290 */ /* 0x000fe40008ffe4ff */
[----:B------:R-:W-:-:S04]  /*03c0*/  IMAD.U32 R8, RZ, RZ, UR5 ;  /* 0x00000005ff087e24 */ /* 0x000fc8000f8e00ff */
[----:B------:R-:W-:-:S07]  /*03d0*/  IMAD.U32 R9, RZ, RZ, UR6 ;  /* 0x00000006ff097e24 */ /* 0x000fce000f8e00ff */
.L_x_3:
[----:B------:R-:W2:Y:S04]  /*03e0*/  LDG.E.64.CONSTANT R6, desc[UR16][R14.64+-0x20] ;  /* 0xffffe0100e067981 */ /* 0x000ea8000c1e9b00 */
[----:B------:R-:W3:Y:S04]  /*03f0*/  LDG.E.64.CONSTANT R26, desc[UR16][R14.64+-0x18] ;  /* 0xffffe8100e1a7981 */ /* 0x000ee8000c1e9b00 */
[----:B------:R-:W4:Y:S04]  /*0400*/  LDG.E.64.CONSTANT R20, desc[UR16][R14.64+-0x10] ;  /* 0xfffff0100e147981 */ /* 0x000f28000c1e9b00 */
[----:B------:R-:W5:Y:S04]  /*0410*/  LDG.E.64.CONSTANT R12, desc[UR16][R14.64+-0x8] ;  /* 0xfffff8100e0c7981 */ /* 0x000f68000c1e9b00 */
[----:B------:R-:W5:Y:S04]  /*0420*/  LDG.E.64.CONSTANT R16, desc[UR16][R14.64] ;  /* 0x000000100e107981 */ /* 0x000f68000c1e9b00 */
[----:B------:R-:W5:Y:S04]  /*0430*/  LDG.E.64.CONSTANT R10, desc[UR16][R14.64+0x8] ;  /* 0x000008100e0a7981 */ /* 0x000f68000c1e9b00 */
[----:B------:R-:W5:Y:S01]  /*0440*/  LDG.E.U8.CONSTANT R22, desc[UR16][R8.64+-0x2] ;  /* 0xfffffe1008167981 */ /* 0x000f62000c1e9100 */
[----:B--2---:R-:W-:-:S03]  /*0450*/  IADD3 R18, P0, PT, R6, R3, RZ ;  /* 0x0000000306127210 */ /* 0x004fc60007f1e0ff */
[----:B------:R-:W2:Y:S02]  /*0460*/  LDG.E.U8.CONSTANT R6, desc[UR16][R8.64+-0x3] ;  /* 0xfffffd1008067981 */ /* 0x000ea4000c1e9100 */
[----:B------:R-:W-:Y:S02]  /*0470*/  IMAD.X R19, R7, 0x1, R4, P0 ;  /* 0x0000000107137824 */ /* 0x000fe400000e0604 */
[----:B------:R-:W2:Y:S04]  /*0480*/  LDG.E.U8.CONSTANT R7, desc[UR16][R8.64+-0x1] ;  /* 0xffffff1008077981 */ /* 0x000ea8000c1e9100 */
[----:B------:R-:W2:Y:S04]  /*0490*/  LDG.E.U8.CONSTANT R25, desc[UR16][R18.64] ;  /* 0x0000001012197981 */ /* 0x000ea8000c1e9100 */
[----:B------:R-:W2:Y:S01]  /*04a0*/  LDG.E.64.CONSTANT R18, desc[UR16][R14.64+0x10] ;  /* 0x000010100e127981 */ /* 0x000ea2000c1e9b00 */
[----:B---3--:R-:W-:-:S03]  /*04b0*/  IADD3 R28, P0, PT, R26, R3, RZ ;  /* 0x000000031a1c7210 */ /* 0x008fc60007f1e0ff */
[----:B------:R-:W3:Y:S02]  /*04c0*/  LDG.E.U8.CONSTANT R26, desc[UR16][R8.64] ;  /* 0x00000010081a7981 */ /* 0x000ee4000c1e9100 */
[----:B------:R-:W-:Y:S02]  /*04d0*/  IMAD.X R29, R27, 0x1, R4, P0 ;  /* 0x000000011b1d7824 */ /* 0x000fe400000e0604 */
[----:B------:R-:W3:Y:S04]  /*04e0*/  LDG.E.U8.CONSTANT R27, desc[UR16][R8.64+0x1] ;  /* 0x00000110081b7981 */ /* 0x000ee8000c1e9100 */
[----:B------:R0:W3:Y:S01]  /*04f0*/  LDG.E.U8.CONSTANT R24, desc[UR16][R28.64] ;  /* 0x000000101c187981 */ /* 0x0000e2000c1e9100 */
[----:B----4-:R-:W-:-:S05]  /*0500*/  IADD3 R20, P0, PT, R20, R3, RZ ;  /* 0x0000000314147210 */ /* 0x010fca0007f1e0ff */
[----:B------:R-:W-:-:S05]  /*0510*/  IMAD.X R21, R21, 0x1, R4, P0 ;  /* 0x0000000115157824 */ /* 0x000fca00000e0604 */
[----:B------:R-:W4:Y:S01]  /*0520*/  LDG.E.U8.CONSTANT R20, desc[UR16][R20.64] ;  /* 0x0000001014147981 */ /* 0x000f22000c1e9100 */
[----:B-----5:R-:W-:-:S05]  /*0530*/  IADD3 R12, P0, PT, R12, R3, RZ ;  /* 0x000000030c0c7210 */ /* 0x020fca0007f1e0ff */
[----:B------:R-:W-:Y:S01]  /*0540*/  IMAD.X R13, R13, 0x1, R4, P0 ;  /* 0x000000010d0d7824 */ /* 0x000fe200000e0604 */
[----:B------:R-:W5:Y:S05]  /*0550*/  LDG.E.U8.CONSTANT R21, desc[UR16][R8.64+0x2] ;  /* 0x0000021008157981 */ /* 0x000f6a000c1e9100 */
[----:B------:R1:W5:Y:S01]  /*0560*/  LDG.E.U8.CONSTANT R13, desc[UR16][R12.64] ;  /* 0x000000100c0d7981 */ /* 0x000362000c1e9100 */
[----:B------:R-:W-:-:S05]  /*0570*/  IADD3 R16, P0, PT, R16, R3, RZ ;  /* 0x0000000310107210 */ /* 0x000fca0007f1e0ff */
[----:B------:R-:W-:-:S05]  /*0580*/  IMAD.X R17, R17, 0x1, R4, P0 ;  /* 0x0000000111117824 */ /* 0x000fca00000e0604 */
[----:B------:R3:W5:Y:S01]  /*0590*/  LDG.E.U8.CONSTANT R16, desc[UR16][R16.64] ;  /* 0x0000001010107981 */ /* 0x000762000c1e9100 */
[----:B------:R-:W-:-:S05]  /*05a0*/  IADD3 R10, P0, PT, R10, R3, RZ ;  /* 0x000000030a0a7210 */ /* 0x000fca0007f1e0ff */
[----:B------:R-:W-:-:S05]  /*05b0*/  IMAD.X R11, R11, 0x1, R4, P0 ;  /* 0x000000010b0b7824 */ /* 0x000fca00000e0604 */
[----:B------:R-:W5:Y:S04]  /*05c0*/  LDG.E.U8.CONSTANT R29, desc[UR16][R10.64] ;  /* 0x000000100a1d7981 */ /* 0x000f68000c1e9100 */
[----:B------:R-:W5:Y:S01]  /*05d0*/  LDG.E.64.CONSTANT R10, desc[UR16][R14.64+0x18] ;  /* 0x000018100e0a7981 */ /* 0x000f62000c1e9b00 */
[----:B--2---:R-:W-:-:S04]  /*05e0*/  ISETP.NE.AND P1, PT, R6, RZ, PT ;  /* 0x000000ff0600720c */ /* 0x004fc80003f25270 */
[----:B------:R-:W-:Y:S02]  /*05f0*/  ISETP.EQ.OR P1, PT, R25, RZ, !P1 ;  /* 0x000000ff1900720c */ /* 0x000fe40004f22670 */
[----:B------:R-:W-:-:S11]  /*0600*/  IADD3 R18, P0, PT, R18, R3, RZ ;  /* 0x0000000312127210 */ /* 0x000fd60007f1e0ff */
[----:B0-----:R-:W-:Y:S01]  /*0610*/  @!P1 LOP3.LUT R28, R6, 0xff, RZ, 0xc0, !PT ;  /* 0x000000ff061c9812 */ /* 0x001fe200078ec0ff */
[----:B------:R-:W-:Y:S01]  /*0620*/  IMAD.X R19, R19, 0x1, R4, P0 ;  /* 0x0000000113137824 */ /* 0x000fe200000e0604 */
[----:B------:R-:W2:Y:S04]  /*0630*/  LDG.E.U8.CONSTANT R6, desc[UR16][R8.64+0x3] ;  /* 0x0000031008067981 */ /* 0x000ea8000c1e9100 */
[----:B------:R0:W2:Y:S01]  /*0640*/  LDG.E.U8.CONSTANT R18, desc[UR16][R18.64] ;  /* 0x0000001012127981 */ /* 0x0000a2000c1e9100 */
[----:B-1----:R-:W1:Y:S08]  /*0650*/  @!P1 LDC.U8 R12, c[0x3][R25+0x200] ;  /* 0x00c08000190c9b82 */ /* 0x002e700000000000 */
[----:B------:R-:W1:Y:S01]  /*0660*/  @!P1 LDC.U8 R28, c[0x3][R28+0x200] ;  /* 0x00c080001c1c9b82 */ /* 0x000e620000000000 */
[----:B------:R-:W-:-:S04]  /*0670*/  ISETP.NE.AND P0, PT, R22, RZ, PT ;  /* 0x000000ff1600720c */ /* 0x000fc80003f05270 */
[----:B---3--:R-:W-:Y:S01]  /*0680*/  ISETP.EQ.OR P0, PT, R24, RZ, !P0 ;  /* 0x000000ff1800720c */ /* 0x008fe20004702670 */
[----:B-1----:R-:W-:-:S04]  /*0690*/  @!P1 IMAD.IADD R28, R12, 0x1, R28 ;  /* 0x000000010c1c9824 */ /* 0x002fc800078e021c */
[----:B------:R1:W3:Y:S08]  /*06a0*/  @!P1 LDC.U8 R17, c[0x3][R28] ;  /* 0x00c000001c119b82 */ /* 0x0002f00000000000 */
[----:B------:R-:W0:Y:S01]  /*06b0*/  @!P0 LDC.U8 R12, c[0x3][R24+0x200] ;  /* 0x00c08000180c8b82 */ /* 0x000e220000000000 */
[----:B-1----:R-:W-:Y:S02]  /*06c0*/  @!P0 LOP3.LUT R28, R22, 0xff, RZ, 0xc0, !PT ;  /* 0x000000ff161c8812 */ /* 0x002fe400078ec0ff */
[----:B---3--:R-:W-:-:S04]  /*06d0*/  @!P1 LOP3.LUT R17, R17, R0, RZ, 0x3c, !PT ;  /* 0x0000000011119212 */ /* 0x008fc800078e3cff */
[----:B------:R-:W-:Y:S02]  /*06e0*/  @!P1 PRMT R0, R17, 0x7610, R0 ;  /* 0x0000761011009816 */ /* 0x000fe40000000000 */
[----:B------:R-:W0:Y:S01]  /*06f0*/  @!P0 LDC.U8 R17, c[0x3][R28+0x200] ;  /* 0x00c080001c118b82 */ /* 0x000e220000000000 */
[----:B------:R-:W-:-:S04]  /*0700*/  ISETP.NE.AND P1, PT, R7, RZ, PT ;  /* 0x000000ff0700720c */ /* 0x000fc80003f25270 */
[----:B----4-:R-:W-:Y:S02]  /*0710*/  ISETP.EQ.OR P1, PT, R20, RZ, !P1 ;  /* 0x000000ff1400720c */ /* 0x010fe40004f22670 */
[----:B------:R-:W-:-:S04]  /*0720*/  ISETP.NE.AND P2, PT, R26, RZ, PT ;  /* 0x000000ff1a00720c */ /* 0x000fc80003f45270 */
[----:B-----5:R-:W-:Y:S01]  /*0730*/  ISETP.EQ.OR P2, PT, R13, RZ, !P2 ;  /* 0x000000ff0d00720c */ /* 0x020fe20005742670 */
[----:B0-----:R-:W-:-:S06]  /*0740*/  @!P0 IMAD.IADD R12, R12, 0x1, R17 ;  /* 0x000000010c0c8824 */ /* 0x001fcc00078e0211 */
[----:B------:R-:W0:Y:S01]  /*0750*/  @!P1 LDC.U8 R17, c[0x3][R20+0x200] ;  /* 0x00c0800014119b82 */ /* 0x000e220000000000 */
[----:B------:R-:W-:-:S07]  /*0760*/  @!P1 LOP3.LUT R7, R7, 0xff, RZ, 0xc0, !PT ;  /* 0x000000ff07079812 */ /* 0x000fce00078ec0ff */
[----:B------:R-:W0:Y:S08]  /*0770*/  @!P1 LDC.U8 R22, c[0x3][R7+0x200] ;  /* 0x00c0800007169b82 */ /* 0x000e300000000000 */
[----:B------:R-:W1:Y:S01]  /*0780*/  @!P2 LDC.U8 R19, c[0x3][R13+0x200] ;  /* 0x00c080000d13ab82 */ /* 0x000e620000000000 */
[----:B------:R-:W-:Y:S02]  /*0790*/  LOP3.LUT R26, R26, 0xff, RZ, 0xc0, !PT ;  /* 0x000000ff1a1a7812 */ /* 0x000fe400078ec0ff */
[----:B------:R-:W-:-:S04]  /*07a0*/  ISETP.NE.AND P3, PT, R27, RZ, PT ;  /* 0x000000ff1b00720c */ /* 0x000fc80003f65270 */
[----:B------:R-:W-:Y:S01]  /*07b0*/  ISETP.EQ.OR P3, PT, R16, RZ, !P3 ;  /* 0x000000ff1000720c */ /* 0x000fe20005f62670 */
[----:B0-----:R-:W-:Y:S02]  /*07c0*/  @!P1 IMAD.IADD R17, R17, 0x1, R22 ;  /* 0x0000000111119824 */ /* 0x001fe400078e0216 */
[----:B------:R-:W1:Y:S10]  /*07d0*/  @!P2 LDC.U8 R22, c[0x3][R26+0x200] ;  /* 0x00c080001a16ab82 */ /* 0x000e740000000000 */
[----:B------:R-:W-:Y:S01]  /*07e0*/  @!P3 LOP3.LUT R28, R27, 0xff, RZ, 0xc0, !PT ;  /* 0x000000ff1b1cb812 */ /* 0x000fe200078ec0ff */
[----:B-1----:R-:W-:-:S02]  /*07f0*/  @!P2 IMAD.IADD R19, R19, 0x1, R22 ;  /* 0x000000011313a824 */ /* 0x002fc400078e0216 */
[----:B------:R-:W0:Y:S08]  /*0800*/  @!P3 LDC.U8 R22, c[0x3][R16+0x200] ;  /* 0x00c080001016bb82 */ /* 0x000e300000000000 */
[----:B------:R-:W0:Y:S01]  /*0810*/  @!P3 LDC.U8 R7, c[0x3][R28+0x200] ;  /* 0x00c080001c07bb82 */ /* 0x000e220000000000 */
[----:B------:R-:W-:-:S04]  /*0820*/  ISETP.NE.AND P4, PT, R21, RZ, PT ;  /* 0x000000ff1500720c */ /* 0x000fc80003f85270 */
[----:B------:R-:W-:-:S13]  /*0830*/  ISETP.EQ.OR P4, PT, R29, RZ, !P4 ;  /* 0x000000ff1d00720c */ /* 0x000fda0006782670 */
[----:B------:R-:W-:Y:S01]  /*0840*/  @!P4 LOP3.LUT R27, R21, 0xff, RZ, 0xc0, !PT ;  /* 0x000000ff151bc812 */ /* 0x000fe200078ec0ff */
[----:B0-----:R-:W-:Y:S02]  /*0850*/  @!P3 IMAD.IADD R22, R22, 0x1, R7 ;  /* 0x000000011616b824 */ /* 0x001fe400078e0207 */
[----:B------:R-:W0:Y:S08]  /*0860*/  @!P4 LDC.U8 R7, c[0x3][R29+0x200] ;  /* 0x00c080001d07cb82 */ /* 0x000e300000000000 */
[----:B------:R-:W0:Y:S01]  /*0870*/  @!P4 LDC.U8 R26, c[0x3][R27+0x200] ;  /* 0x00c080001b1acb82 */ /* 0x000e220000000000 */
[----:B--2---:R-:W-:-:S04]  /*0880*/  ISETP.NE.AND P5, PT, R6, RZ, PT ;  /* 0x000000ff0600720c */ /* 0x004fc80003fa5270 */
[----:B------:R-:W-:Y:S01]  /*0890*/  ISETP.EQ.OR P5, PT, R18, RZ, !P5 ;  /* 0x000000ff1200720c */ /* 0x000fe20006fa2670 */
[----:B0-----:R-:W-:-:S12]  /*08a0*/  @!P4 IMAD.IADD R21, R7, 0x1, R26 ;  /* 0x000000010715c824 */ /* 0x001fd800078e021a */
[----:B------:R-:W0:Y:S01]  /*08b0*/  @!P5 LDC.U8 R26, c[0x3][R18+0x200] ;  /* 0x00c08000121adb82 */ /* 0x000e220000000000 */
[----:B------:R-:W-:-:S07]  /*08c0*/  @!P5 LOP3.LUT R28, R6, 0xff, RZ, 0xc0, !PT ;  /* 0x000000ff061cd812 */ /* 0x000fce00078ec0ff */
[----:B------:R-:W0:Y:S01]  /*08d0*/  @!P5 LDC.U8 R7, c[0x3][R28+0x200] ;  /* 0x00c080001c07db82 */ /* 0x000e220000000000 */
[----:B------:R-:W-:Y:S02]  /*08e0*/  IADD3 R6, P6, PT, R10, R3, RZ ;  /* 0x000000030a067210 */ /* 0x000fe40007fde0ff */
[----:B------:R-:W2:Y:S01]  /*08f0*/  LDG.E.U8.CONSTANT R10, desc[UR16][R8.64+0x4] ;  /* 0x00000410080a7981 */ /* 0x000ea2000c1e9100 */
[----:B0-----:R-:W-:Y:S02]  /*0900*/  @!P5 IMAD.IADD R26, R26, 0x1, R7 ;  /* 0x000000011a1ad824 */ /* 0x001fe400078e0207 */
[----:B------:R-:W-:-:S06]  /*0910*/  IMAD.X R7, R11, 0x1, R4, P6 ;  /* 0x000000010b077824 */ /* 0x000fcc00030e0604 */
[----:B------:R0:W3:Y:S01]  /*0920*/  LDG.E.U8.CONSTANT R7, desc[UR16][R6.64] ;  /* 0x0000001006077981 */ /* 0x0000e2000c1e9100 */
[----:B------:R-:W1:Y:S08]  /*0930*/  @!P0 LDC.U8 R27, c[0x3][R12] ;  /* 0x00c000000c1b8b82 */ /* 0x000e700000000000 */
[----:B------:R-:W0:Y:S08]  /*0940*/  @!P1 LDC.U8 R17, c[0x3][R17] ;  /* 0x00c0000011119b82 */ /* 0x000e300000000000 */
[----:B------:R-:W4:Y:S08]  /*0950*/  @!P2 LDC.U8 R19, c[0x3][R19] ;  /* 0x00c000001313ab82 */ /* 0x000f300000000000 */
[----:B------:R-:W5:Y:S08]  /*0960*/  @!P3 LDC.U8 R22, c[0x3][R22] ;  /* 0x00c000001616bb82 */ /* 0x000f700000000000 */
[----:B------:R-:W5:Y:S08]  /*0970*/  @!P4 LDC.U8 R21, c[0x3][R21] ;  /* 0x00c000001515cb82 */ /* 0x000f700000000000 */
[----:B------:R-:W5:Y:S01]  /*0980*/  @!P5 LDC.U8 R26, c[0x3][R26] ;  /* 0x00c000001a1adb82 */ /* 0x000f620000000000 */
[----:B-1----:R-:W-:-:S04]  /*0990*/  @!P0 LOP3.LUT R27, R27, R0, RZ, 0x3c, !PT ;  /* 0x000000001b1b8212 */ /* 0x002fc800078e3cff */
[----:B------:R-:W-:-:S04]  /*09a0*/  @!P0 PRMT R0, R27, 0x7610, R0 ;  /* 0x000076101b008816 */ /* 0x000fc80000000000 */
[----:B0-----:R-:W-:-:S04]  /*09b0*/  @!P1 LOP3.LUT R6, R17, R0, RZ, 0x3c, !PT ;  /* 0x0000000011069212 */ /* 0x001fc800078e3cff */
[----:B------:R-:W-:-:S04]  /*09c0*/  @!P1 PRMT R0, R6, 0x7610, R0 ;  /* 0x0000761006009816 */ /* 0x000fc80000000000 */
[----:B----4-:R-:W-:-:S04]  /*09d0*/  @!P2 LOP3.LUT R6, R19, R0, RZ, 0x3c, !PT ;  /* 0x000000001306a212 */ /* 0x010fc800078e3cff */
[----:B------:R-:W-:-:S04]  /*09e0*/  @!P2 PRMT R0, R6, 0x7610, R0 ;  /* 0x000076100600a816 */ /* 0x000fc80000000000 */
[----:B-----5:R-:W-:-:S04]  /*09f0*/  @!P3 LOP3.LUT R6, R22, R0, RZ, 0x3c, !PT ;  /* 0x000000001606b212 */ /* 0x020fc800078e3cff */
[----:B------:R-:W-:Y:S01]  /*0a00*/  @!P3 PRMT R0, R6, 0x7610, R0 ;  /* 0x000076100600b816 */ /* 0x000fe20000000000 */
[----:B------:R-:W-:-:S03]  /*0a10*/  VIADD R5, R5, 0x8 ;  /* 0x0000000805057836 */ /* 0x000fc60000000000 */
[----:B------:R-:W-:Y:S02]  /*0a20*/  @!P4 LOP3.LUT R6, R21, R0, RZ, 0x3c, !PT ;  /* 0x000000001506c212 */ /* 0x000fe400078e3cff */
[----:B------:R-:W-:Y:S02]  /*0a30*/  LOP3.LUT R23, R24, R25, R23, 0x96, !PT ;  /* 0x0000001918177212 */ /* 0x000fe400078e9617 */
[----:B------:R-:W-:Y:S02]  /*0a40*/  @!P4 PRMT R0, R6, 0x7610, R0 ;  /* 0x000076100600c816 */ /* 0x000fe40000000000 */
[----:B------:R-:W-:Y:S02]  /*0a50*/  ISETP.NE.AND P2, PT, R5, RZ, PT ;  /* 0x000000ff0500720c */ /* 0x000fe40003f45270 */
[----:B------:R-:W-:Y:S02]  /*0a60*/  LOP3.LUT R23, R13, R20, R23, 0x96, !PT ;  /* 0x000000140d177212 */ /* 0x000fe400078e9617 */
[----:B------:R-:W-:-:S02]  /*0a70*/  @!P5 LOP3.LUT R6, R26, R0, RZ, 0x3c, !PT ;  /* 0x000000001a06d212 */ /* 0x000fc400078e3cff */
[----:B------:R-:W-:Y:S02]  /*0a80*/  LOP3.LUT R16, R29, R16, R23, 0x96, !PT ;  /* 0x000000101d107212 */ /* 0x000fe400078e9617 */
[----:B------:R-:W-:Y:S02]  /*0a90*/  @!P5 PRMT R0, R6, 0x7610, R0 ;  /* 0x000076100600d816 */ /* 0x000fe40000000000 */
[----:B------:R-:W-:Y:S02]  /*0aa0*/  IADD3 R14, P0, PT, R14, 0x40, RZ ;  /* 0x000000400e0e7810 */ /* 0x000fe40007f1e0ff */
[----:B------:R-:W-:-:S03]  /*0ab0*/  IADD3 R8, P1, PT, R8, 0x8, RZ ;  /* 0x0000000808087810 */ /* 0x000fc60007f3e0ff */
[----:B------:R-:W-:Y:S02]  /*0ac0*/  IMAD.X R15, RZ, RZ, R15, P0 ;  /* 0x000000ffff0f7224 */ /* 0x000fe400000e060f */
[----:B------:R-:W-:Y:S01]  /*0ad0*/  IMAD.X R9, RZ, RZ, R9, P1 ;  /* 0x000000ffff097224 */ /* 0x000fe200008e0609 */
[----:B--2---:R-:W-:-:S04]  /*0ae0*/  ISETP.NE.AND P6, PT, R10, RZ, PT ;  /* 0x000000ff0a00720c */ /* 0x004fc80003fc5270 */
[----:B---3--:R-:W-:-:S13]  /*0af0*/  ISETP.EQ.OR P6, PT, R7, RZ, !P6 ;  /* 0x000000ff0700720c */ /* 0x008fda00077c2670 */
[----:B------:R-:W0:Y:S01]  /*0b00*/  @!P6 LDC.U8 R11, c[0x3][R7+0x200] ;  /* 0x00c08000070beb82 */ /* 0x000e220000000000 */
[----:B------:R-:W-:-:S07]  /*0b10*/  @!P6 LOP3.LUT R28, R10, 0xff, RZ, 0xc0, !PT ;  /* 0x000000ff0a1ce812 */ /* 0x000fce00078ec0ff */
[----:B------:R-:W0:Y:S02]  /*0b20*/  @!P6 LDC.U8 R10, c[0x3][R28+0x200] ;  /* 0x00c080001c0aeb82 */ /* 0x000e240000000000 */
[----:B0-----:R-:W-:-:S06]  /*0b30*/  @!P6 IMAD.IADD R10, R11, 0x1, R10 ;  /* 0x000000010b0ae824 */ /* 0x001fcc00078e020a */
[----:B------:R-:W0:Y:S01]  /*0b40*/  @!P6 LDC.U8 R11, c[0x3][R10] ;  /* 0x00c000000a0beb82 */ /* 0x000e220000000000 */
[----:B------:R-:W-:-:S04]  /*0b50*/  LOP3.LUT R16, R7, R18, R16, 0x96, !PT ;  /* 0x0000001207107212 */ /* 0x000fc800078e9610 */
[----:B------:R-:W-:Y:S02]  /*0b60*/  PRMT R23, R16, 0x7610, R23 ;  /* 0x0000761010177816 */ /* 0x000fe40000000017 */
[----:B0-----:R-:W-:-:S04]  /*0b70*/  @!P6 LOP3.LUT R11, R11, R0, RZ, 0x3c, !PT ;  /* 0x000000000b0be212 */ /* 0x001fc800078e3cff */
[----:B------:R-:W-:Y:S01]  /*0b80*/  @!P6 PRMT R0, R11, 0x7610, R0 ;  /* 0x000076100b00e816 */ /* 0x000fe20000000000 */
[----:B------:R-:W-:Y:S06]  /*0b90*/  @P2 BRA `(.L_x_3) ;  /* 0xfffffff800102947 */ /* 0x000fec000383ffff */
[----:B------:R-:W-:-:S07]  /*0ba0*/  IMAD.U32 R5, RZ, RZ, UR14 ;  /* 0x0000000eff057e24 */ /* 0x000fce000f8e00ff */
.L_x_2:
[----:B------:R-:W-:-:S09]  /*0bb0*/  UISETP.NE.AND UP1, UPT, UR11, URZ, UPT ;  /* 0x000000ff0b00728c */ /* 0x000fd2000bf25270 */
[----:B------:R-:W-:Y:S05]  /*0bc0*/  BRA.U !UP1, `(.L_x_4) ;  /* 0x0000000909007547 */ /* 0x000fea000b800000 */
[----:B------:R-:W-:Y:S01]  /*0bd0*/  UISETP.NE.AND UP1, UPT, UR4, URZ, UPT ;  /* 0x000000ff0400728c */ /* 0x000fe2000bf25270 */
[----:B------:R-:W-:Y:S10]  /*0be0*/  BRA.U !UP0, `(.L_x_5) ;  /* 0x0000000508047547 */ /* 0x000ff4000b800000 */
[----:B------:R-:W0:Y:S01]  /*0bf0*/  LDC.64 R6, c[0x0][0x380] ;  /* 0x0000e000ff067b82 */ /* 0x000e220000000a00 */
[----:B------:R-:W1:Y:S01]  /*0c00*/  LDCU.64 UR12, c[0x0][0x3a8] ;  /* 0x00007500ff0c77ac */ /* 0x000e620008000a00 */
[----:B0-----:R-:W-:-:S05]  /*0c10*/  IMAD.WIDE.U32 R20, R5, 0x8, R6 ;  /* 0x0000000805147825 */ /* 0x001fca00078e0006 */
[----:B------:R-:W2:Y:S04]  /*0c20*/  LDG.E.64.CONSTANT R12, desc[UR16][R20.64] ;  /* 0x00000010140c7981 */ /* 0x000ea8000c1e9b00 */
[----:B------:R-:W3:Y:S04]  /*0c30*/  LDG.E.64.CONSTANT R14, desc[UR16][R20.64+0x8] ;  /* 0x00000810140e7981 */ /* 0x000ee8000c1e9b00 */
[----:B------:R-:W4:Y:S04]  /*0c40*/  LDG.E.64.CONSTANT R10, desc[UR16][R20.64+0x10] ;  /* 0x00001010140a7981 */ /* 0x000f28000c1e9b00 */
[----:B------:R-:W5:Y:S01]  /*0c50*/  LDG.E.64.CONSTANT R8, desc[UR16][R20.64+0x18] ;  /* 0x0000181014087981 */ /* 0x000f62000c1e9b00 */
[----:B-1----:R-:W-:-:S05]  /*0c60*/  IADD3 R6, P0, PT, R5, UR12, RZ ;  /* 0x0000000c05067c10 */ /* 0x002fca000ff1e0ff */
[----:B------:R-:W-:-:S05]  /*0c70*/  IMAD.X R7, RZ, RZ, UR13, P0 ;  /* 0x0000000dff077e24 */ /* 0x000fca00080e06ff */
[----:B------:R-:W5:Y:S04]  /*0c80*/  LDG.E.U8.CONSTANT R17, desc[UR16][R6.64+0x2] ;  /* 0x0000021006117981 */ /* 0x000f68000c1e9100 */
[----:B------:R-:W5:Y:S01]  /*0c90*/  LDG.E.U8.CONSTANT R20, desc[UR16][R6.64+0x3] ;  /* 0x0000031006147981 */ /* 0x000f62000c1e9100 */
[----:B--2---:R-:W-:-:S03]  /*0ca0*/  IADD3 R18, P0, PT, R12, R3, RZ ;  /* 0x000000030c127210 */ /* 0x004fc60007f1e0ff */
[----:B------:R-:W2:Y:S02]  /*0cb0*/  LDG.E.U8.CONSTANT R12, desc[UR16][R6.64] ;  /* 0x00000010060c7981 */ /* 0x000ea4000c1e9100 */
[--C-:B------:R-:W-:Y:S01]  /*0cc0*/  IMAD.X R19, R13, 0x1, R4.reuse, P0 ;  /* 0x000000010d137824 */ /* 0x100fe200000e0604 */
[-C--:B---3--:R-:W-:Y:S01]  /*0cd0*/  IADD3 R14, P0, PT, R14, R3.reuse, RZ ;  /* 0x000000030e0e7210 */ /* 0x088fe20007f1e0ff */
[----:B------:R-:W3:Y:S04]  /*0ce0*/  LDG.E.U8.CONSTANT R13, desc[UR16][R6.64+0x1] ;  /* 0x00000110060d7981 */ /* 0x000ee8000c1e9100 */
[----:B------:R-:W3:Y:S01]  /*0cf0*/  LDG.E.U8.CONSTANT R16, desc[UR16][R18.64] ;  /* 0x0000001012107981 */ /* 0x000ee2000c1e9100 */
[----:B------:R-:W-:Y:S01]  /*0d00*/  IMAD.X R15, R15, 0x1, R4, P0 ;  /* 0x000000010f0f7824 */ /* 0x000fe200000e0604 */
[----:B----4-:R-:W-:-:S04]  /*0d10*/  IADD3 R10, P0, PT, R10, R3, RZ ;  /* 0x000000030a0a7210 */ /* 0x010fc80007f1e0ff */
[----:B------:R-:W4:Y:S01]  /*0d20*/  LDG.E.U8.CONSTANT R14, desc[UR16][R14.64] ;  /* 0x000000100e0e7981 */ /* 0x000f22000c1e9100 */
[----:B------:R-:W-:Y:S01]  /*0d30*/  IMAD.X R11, R11, 0x1, R4, P0 ;  /* 0x000000010b0b7824 */ /* 0x000fe200000e0604 */
[----:B-----5:R-:W-:-:S04]  /*0d40*/  IADD3 R8, P0, PT, R8, R3, RZ ;  /* 0x0000000308087210 */ /* 0x020fc80007f1e0ff */
[----:B------:R-:W5:Y:S01]  /*0d50*/  LDG.E.U8.CONSTANT R10, desc[UR16][R10.64] ;  /* 0x000000100a0a7981 */ /* 0x000f62000c1e9100 */
[----:B------:R-:W-:-:S06]  /*0d60*/  IMAD.X R9, R9, 0x1, R4, P0 ;  /* 0x0000000109097824 */ /* 0x000fcc00000e0604 */
[----:B------:R-:W5:Y:S01]  /*0d70*/  LDG.E.U8.CONSTANT R9, desc[UR16][R8.64] ;  /* 0x0000001008097981 */ /* 0x000f62000c1e9100 */
[----:B------:R-:W-:Y:S02]  /*0d80*/  ISETP.NE.AND P2, PT, R17, RZ, PT ;  /* 0x000000ff1100720c */ /* 0x000fe40003f45270 */
[C---:B------:R-:W-:Y:S02]  /*0d90*/  ISETP.NE.AND P3, PT, R20.reuse, RZ, PT ;  /* 0x000000ff1400720c */ /* 0x040fe40003f65270 */
[----:B------:R-:W-:Y:S01]  /*0da0*/  LOP3.LUT R20, R20, 0xff, RZ, 0xc0, !PT ;  /* 0x000000ff14147812 */ /* 0x000fe200078ec0ff */
[----:B------:R-:W-:Y:S01]  /*0db0*/  VIADD R5, R5, 0x4 ;  /* 0x0000000405057836 */ /* 0x000fe20000000000 */
[----:B--2---:R-:W-:-:S04]  /*0dc0*/  ISETP.NE.AND P0, PT, R12, RZ, PT ;  /* 0x000000ff0c00720c */ /* 0x004fc80003f05270 */
[----:B---3--:R-:W-:Y:S02]  /*0dd0*/  ISETP.EQ.OR P0, PT, R16, RZ, !P0 ;  /* 0x000000ff1000720c */ /* 0x008fe40004702670 */
[----:B------:R-:W-:-:S04]  /*0de0*/  ISETP.NE.AND P1, PT, R13, RZ, PT ;  /* 0x000000ff0d00720c */ /* 0x000fc80003f25270 */
[----:B----4-:R-:W-:-:S07]  /*0df0*/  ISETP.EQ.OR P1, PT, R14, RZ, !P1 ;  /* 0x000000ff0e00720c */ /* 0x010fce0004f22670 */
[----:B------:R-:W0:Y:S01]  /*0e00*/  @!P0 LDC.U8 R15, c[0x3][R16+0x200] ;  /* 0x00c08000100f8b82 */ /* 0x000e220000000000 */
[----:B-----5:R-:W-:-:S07]  /*0e10*/  ISETP.EQ.OR P2, PT, R10, RZ, !P2 ;  /* 0x000000ff0a00720c */ /* 0x020fce0005742670 */
[----:B------:R-:W1:Y:S01]  /*0e20*/  @!P1 LDC.U8 R18, c[0x3][R14+0x200] ;  /* 0x00c080000e129b82 */ /* 0x000e620000000000 */
[----:B------:R-:W-:Y:S02]  /*0e30*/  ISETP.EQ.OR P3, PT, R9, RZ, !P3 ;  /* 0x000000ff0900720c */ /* 0x000fe40005f62670 */
[----:B------:R-:W-:-:S05]  /*0e40*/  @!P0 LOP3.LUT R21, R12, 0xff, RZ, 0xc0, !PT ;  /* 0x000000ff0c158812 */ /* 0x000fca00078ec0ff */
[----:B------:R-:W2:Y:S01]  /*0e50*/  @!P2 LDC.U8 R7, c[0x3][R10+0x200] ;  /* 0x00c080000a07ab82 */ /* 0x000ea20000000000 */
[----:B------:R-:W-:-:S07]  /*0e60*/  @!P1 LOP3.LUT R19, R13, 0xff, RZ, 0xc0, !PT ;  /* 0x000000ff0d139812 */ /* 0x000fce00078ec0ff */
[----:B------:R-:W0:Y:S08]  /*0e70*/  @!P0 LDC.U8 R8, c[0x3][R21+0x200] ;  /* 0x00c0800015088b82 */ /* 0x000e300000000000 */
[----:B------:R-:W3:Y:S01]  /*0e80*/  @!P3 LDC.U8 R6, c[0x3][R9+0x200] ;  /* 0x00c080000906bb82 */ /* 0x000ee20000000000 */
[----:B------:R-:W-:-:S07]  /*0e90*/  @!P2 LOP3.LUT R17, R17, 0xff, RZ, 0xc0, !PT ;  /* 0x000000ff1111a812 */ /* 0x000fce00078ec0ff */
[----:B------:R-:W1:Y:S08]  /*0ea0*/  @!P1 LDC.U8 R13, c[0x3][R19+0x200] ;  /* 0x00c08000130d9b82 */ /* 0x000e700000000000 */
[----:B------:R-:W2:Y:S01]  /*0eb0*/  @!P2 LDC.U8 R12, c[0x3][R17+0x200] ;  /* 0x00c08000110cab82 */ /* 0x000ea20000000000 */
[----:B0-----:R-:W-:-:S07]  /*0ec0*/  @!P0 IMAD.IADD R8, R15, 0x1, R8 ;  /* 0x000000010f088824 */ /* 0x001fce00078e0208 */
[----:B------:R-:W3:Y:S08]  /*0ed0*/  @!P3 LDC.U8 R15, c[0x3][R20+0x200] ;  /* 0x00c08000140fbb82 */ /* 0x000ef00000000000 */
[----:B------:R-:W0:Y:S01]  /*0ee0*/  @!P0 LDC.U8 R11, c[0x3][R8] ;  /* 0x00c00000080b8b82 */ /* 0x000e220000000000 */
[----:B-1----:R-:W-:-:S07]  /*0ef0*/  @!P1 IMAD.IADD R18, R18, 0x1, R13 ;  /* 0x0000000112129824 */ /* 0x002fce00078e020d */
[----:B------:R-:W1:Y:S01]  /*0f00*/  @!P1 LDC.U8 R13, c[0x3][R18] ;  /* 0x00c00000120d9b82 */ /* 0x000e620000000000 */
[----:B--2---:R-:W-:-:S07]  /*0f10*/  @!P2 IMAD.IADD R12, R7, 0x1, R12 ;  /* 0x00000001070ca824 */ /* 0x004fce00078e020c */
[----:B------:R-:W2:Y:S01]  /*0f20*/  @!P2 LDC.U8 R7, c[0x3][R12] ;  /* 0x00c000000c07ab82 */ /* 0x000ea20000000000 */
[----:B---3--:R-:W-:-:S07]  /*0f30*/  @!P3 IMAD.IADD R6, R6, 0x1, R15 ;  /* 0x000000010606b824 */ /* 0x008fce00078e020f */
[----:B------:R-:W3:Y:S01]  /*0f40*/  @!P3 LDC.U8 R15, c[0x3][R6] ;  /* 0x00c00000060fbb82 */ /* 0x000ee20000000000 */
[----:B------:R-:W-:Y:S02]  /*0f50*/  LOP3.LUT R14, R14, R16, R23, 0x96, !PT ;  /* 0x000000100e0e7212 */ /* 0x000fe400078e9617 */
[----:B0-----:R-:W-:-:S04]  /*0f60*/  @!P0 LOP3.LUT R11, R11, R0, RZ, 0x3c, !PT ;  /* 0x000000000b0b8212 */ /* 0x001fc800078e3cff */
[----:B------:R-:W-:-:S04]  /*0f70*/  @!P0 PRMT R0, R11, 0x7610, R0 ;  /* 0x000076100b008816 */ /* 0x000fc80000000000 */
[----:B-1----:R-:W-:-:S04]  /*0f80*/  @!P1 LOP3.LUT R13, R13, R0, RZ, 0x3c, !PT ;  /* 0x000000000d0d9212 */ /* 0x002fc800078e3cff */
[----:B------:R-:W-:-:S04]  /*0f90*/  @!P1 PRMT R0, R13, 0x7610, R0 ;  /* 0x000076100d009816 */ /* 0x000fc80000000000 */
[----:B--2---:R-:W-:-:S04]  /*0fa0*/  @!P2 LOP3.LUT R7, R7, R0, RZ, 0x3c, !PT ;  /* 0x000000000707a212 */ /* 0x004fc800078e3cff */
[----:B------:R-:W-:Y:S02]  /*0fb0*/  @!P2 PRMT R0, R7, 0x7610, R0 ;  /* 0x000076100700a816 */ /* 0x000fe40000000000 */
[----:B------:R-:W-:Y:S02]  /*0fc0*/  LOP3.LUT R14, R9, R10, R14, 0x96, !PT ;  /* 0x0000000a090e7212 */ /* 0x000fe400078e960e */
[----:B---3--:R-:W-:Y:S02]  /*0fd0*/  @!P3 LOP3.LUT R15, R15, R0, RZ, 0x3c, !PT ;  /* 0x000000000f0fb212 */ /* 0x008fe400078e3cff */
[----:B------:R-:W-:Y:S02]  /*0fe0*/  PRMT R23, R14, 0x7610, R23 ;  /* 0x000076100e177816 */ /* 0x000fe40000000017 */
[----:B------:R-:W-:-:S07]  /*0ff0*/  @!P3 PRMT R0, R15, 0x7610, R0 ;  /* 0x000076100f00b816 */ /* 0x000fce0000000000 */
.L_x_5:
[----:B------:R-:W-:Y:S05]  /*1000*/  BRA.U !UP1, `(.L_x_4) ;  /* 0x0000000109f07547 */ /* 0x000fea000b800000 */
[----:B------:R-:W0:Y:S01]  /*1010*/  LDCU UR5, c[0x0][0x3a0] ;  /* 0x00007400ff0577ac */ /* 0x000e220008000800 */
[----:B------:R-:W-:Y:S02]  /*1020*/  UISETP.NE.AND UP1, UPT, UR4, 0x1, UPT ;  /* 0x000000010400788c */ /* 0x000fe4000bf25270 */
[----:B0-----:R-:W-:-:S07]  /*1030*/  ULOP3.LUT UP2, URZ, UR5, 0x1, URZ, 0xc0, !UPT ;  /* 0x0000000105ff7892 */ /* 0x001fce000f84c0ff */
[----:B------:R-:W-:Y:S05]  /*1040*/  BRA.U !UP1, `(.L_x_6) ;  /* 0x00000001098c7547 */ /* 0x000fea000b800000 */
[----:B------:R-:W0:Y:S01]  /*1050*/  LDC.64 R6, c[0x0][0x380] ;  /* 0x0000e000ff067b82 */ /* 0x000e220000000a00 */
[----:B------:R-:W1:Y:S01]  /*1060*/  LDCU.64 UR12, c[0x0][0x3a8] ;  /* 0x00007500ff0c77ac */ /* 0x000e620008000a00 */
[----:B0-----:R-:W-:-:S05]  /*1070*/  IMAD.WIDE.U32 R10, R5, 0x8, R6 ;  /* 0x00000008050a7825 */ /* 0x001fca00078e0006 */
[----:B------:R-:W2:Y:S04]  /*1080*/  LDG.E.64.CONSTANT R6, desc[UR16][R10.64] ;  /* 0x000000100a067981 */ /* 0x000ea8000c1e9b00 */
[----:B------:R-:W3:Y:S01]  /*1090*/  LDG.E.64.CONSTANT R8, desc[UR16][R10.64+0x8] ;  /* 0x000008100a087981 */ /* 0x000ee2000c1e9b00 */
[----:B-1----:R-:W-:-:S05]  /*10a0*/  IADD3 R12, P0, PT, R5, UR12, RZ ;  /* 0x0000000c050c7c10 */ /* 0x002fca000ff1e0ff */
[----:B------:R-:W-:-:S05]  /*10b0*/  IMAD.X R13, RZ, RZ, UR13, P0 ;  /* 0x0000000dff0d7e24 */ /* 0x000fca00080e06ff */
[----:B------:R-:W4:Y:S04]  /*10c0*/  LDG.E.U8.CONSTANT R15, desc[UR16][R12.64] ;  /* 0x000000100c0f7981 */ /* 0x000f28000c1e9100 */
[----:B------:R-:W5:Y:S01]  /*10d0*/  LDG.E.U8.CONSTANT R14, desc[UR16][R12.64+0x1] ;  /* 0x000001100c0e7981 */ /* 0x000f62000c1e9100 */
[----:B--2---:R-:W-:-:S05]  /*10e0*/  IADD3 R6, P0, PT, R6, R3, RZ ;  /* 0x0000000306067210 */ /* 0x004fca0007f1e0ff */
[----:B------:R-:W-:Y:S01]  /*10f0*/  IMAD.X R7, R7, 0x1, R4, P0 ;  /* 0x0000000107077824 */ /* 0x000fe200000e0604 */
[----:B---3--:R-:W-:-:S04]  /*1100*/  IADD3 R8, P0, PT, R8, R3, RZ ;  /* 0x0000000308087210 */ /* 0x008fc80007f1e0ff */
[----:B------:R-:W2:Y:S01]  /*1110*/  LDG.E.U8.CONSTANT R16, desc[UR16][R6.64] ;  /* 0x0000001006107981 */ /* 0x000ea2000c1e9100 */
[----:B------:R-:W-:-:S05]  /*1120*/  IMAD.X R9, R9, 0x1, R4, P0 ;  /* 0x0000000109097824 */ /* 0x000fca00000e0604 */
[----:B------:R-:W3:Y:S01]  /*1130*/  LDG.E.U8.CONSTANT R8, desc[UR16][R8.64] ;  /* 0x0000001008087981 */ /* 0x000ee2000c1e9100 */
[----:B----4-:R-:W-:Y:S02]  /*1140*/  ISETP.NE.AND P0, PT, R15, RZ, PT ;  /* 0x000000ff0f00720c */ /* 0x010fe40003f05270 */
[----:B-----5:R-:W-:Y:S01]  /*1150*/  ISETP.NE.AND P1, PT, R14, RZ, PT ;  /* 0x000000ff0e00720c */ /* 0x020fe20003f25270 */
[----:B------:R-:W-:Y:S01]  /*1160*/  VIADD R5, R5, 0x2 ;  /* 0x0000000205057836 */ /* 0x000fe20000000000 */
[----:B--2---:R-:W-:Y:S02]  /*1170*/  ISETP.EQ.OR P0, PT, R16, RZ, !P0 ;  /* 0x000000ff1000720c */ /* 0x004fe40004702670 */
[----:B---3--:R-:W-:-:S11]  /*1180*/  ISETP.EQ.OR P1, PT, R8, RZ, !P1 ;  /* 0x000000ff0800720c */ /* 0x008fd60004f22670 */
[----:B------:R-:W0:Y:S08]  /*1190*/  @!P0 LDC.U8 R10, c[0x3][R16+0x200] ;  /* 0x00c08000100a8b82 */ /* 0x000e300000000000 */
[----:B------:R-:W1:Y:S01]  /*11a0*/  @!P1 LDC.U8 R11, c[0x3][R8+0x200] ;  /* 0x00c08000080b9b82 */ /* 0x000e620000000000 */
[----:B------:R-:W-:Y:S02]  /*11b0*/  @!P0 LOP3.LUT R15, R15, 0xff, RZ, 0xc0, !PT ;  /* 0x000000ff0f0f8812 */ /* 0x000fe400078ec0ff */
[----:B------:R-:W-:-:S05]  /*11c0*/  @!P1 LOP3.LUT R14, R14, 0xff, RZ, 0xc0, !PT ;  /* 0x000000ff0e0e9812 */ /* 0x000fca00078ec0ff */
[----:B------:R-:W0:Y:S08]  /*11d0*/  @!P0 LDC.U8 R7, c[0x3][R15+0x200] ;  /* 0x00c080000f078b82 */ /* 0x000e300000000000 */
[----:B------:R-:W1:Y:S01]  /*11e0*/  @!P1 LDC.U8 R6, c[0x3][R14+0x200] ;  /* 0x00c080000e069b82 */ /* 0x000e620000000000 */
[----:B0-----:R-:W-:-:S07]  /*11f0*/  @!P0 IMAD.IADD R10, R10, 0x1, R7 ;  /* 0x000000010a0a8824 */ /* 0x001fce00078e0207 */
[----:B------:R-:W0:Y:S01]  /*1200*/  @!P0 LDC.U8 R7, c[0x3][R10] ;  /* 0x00c000000a078b82 */ /* 0x000e220000000000 */
[----:B-1----:R-:W-:-:S07]  /*1210*/  @!P1 IMAD.IADD R6, R11, 0x1, R6 ;  /* 0x000000010b069824 */ /* 0x002fce00078e0206 */
[----:B------:R-:W1:Y:S01]  /*1220*/  @!P1 LDC.U8 R9, c[0x3][R6] ;  /* 0x00c0000006099b82 */ /* 0x000e620000000000 */
[----:B------:R-:W-:Y:S02]  /*1230*/  LOP3.LUT R23, R8, R16, R23, 0x96, !PT ;  /* 0x0000001008177212 */ /* 0x000fe400078e9617 */
[----:B0-----:R-:W-:-:S04]  /*1240*/  @!P0 LOP3.LUT R7, R7, R0, RZ, 0x3c, !PT ;  /* 0x0000000007078212 */ /* 0x001fc800078e3cff */
[----:B------:R-:W-:-:S04]  /*1250*/  @!P0 PRMT R0, R7, 0x7610, R0 ;  /* 0x0000761007008816 */ /* 0x000fc80000000000 */
[----:B-1----:R-:W-:-:S04]  /*1260*/  @!P1 LOP3.LUT R9, R9, R0, RZ, 0x3c, !PT ;  /* 0x0000000009099212 */ /* 0x002fc800078e3cff */
[----:B------:R-:W-:-:S07]  /*1270*/  @!P1 PRMT R0, R9, 0x7610, R0 ;  /* 0x0000761009009816 */ /* 0x000fce0000000000 */
.L_x_6:
[----:B------:R-:W-:Y:S05]  /*1280*/  BRA.U !UP2, `(.L_x_4) ;  /* 0x000000010a507547 */ /* 0x000fea000b800000 */
[----:B------:R-:W0:Y:S01]  /*1290*/  LDC.64 R6, c[0x0][0x380] ;  /* 0x0000e000ff067b82 */ /* 0x000e220000000a00 */
[----:B------:R-:W1:Y:S01]  /*12a0*/  LDCU.64 UR12, c[0x0][0x3a8] ;  /* 0x00007500ff0c77ac */ /* 0x000e620008000a00 */
[----:B0-----:R-:W-:-:S06]  /*12b0*/  IMAD.WIDE.U32 R6, R5, 0x8, R6 ;  /* 0x0000000805067825 */ /* 0x001fcc00078e0006 */
[----:B------:R-:W2:Y:S01]  /*12c0*/  LDG.E.64.CONSTANT R6, desc[UR16][R6.64] ;  /* 0x0000001006067981 */ /* 0x000ea2000c1e9b00 */
[----:B-1----:R-:W-:-:S05]  /*12d0*/  IADD3 R10, P0, PT, R5, UR12, RZ ;  /* 0x0000000c050a7c10 */ /* 0x002fca000ff1e0ff */
[----:B------:R-:W-:-:S05]  /*12e0*/  IMAD.X R11, RZ, RZ, UR13, P0 ;  /* 0x0000000dff0b7e24 */ /* 0x000fca00080e06ff */
[----:B------:R-:W3:Y:S01]  /*12f0*/  LDG.E.U8.CONSTANT R10, desc[UR16][R10.64] ;  /* 0x000000100a0a7981 */ /* 0x000ee2000c1e9100 */
[----:B--2---:R-:W-:-:S05]  /*1300*/  IADD3 R8, P0, PT, R6, R3, RZ ;  /* 0x0000000306087210 */ /* 0x004fca0007f1e0ff */
[----:B------:R-:W-:-:S05]  /*1310*/  IMAD.X R9, R7, 0x1, R4, P0 ;  /* 0x0000000107097824 */ /* 0x000fca00000e0604 */
[----:B------:R-:W2:Y:S01]  /*1320*/  LDG.E.U8.CONSTANT R8, desc[UR16][R8.64] ;  /* 0x0000001008087981 */ /* 0x000ea2000c1e9100 */
[----:B---3--:R-:W-:-:S04]  /*1330*/  ISETP.NE.AND P0, PT, R10, RZ, PT ;  /* 0x000000ff0a00720c */ /* 0x008fc80003f05270 */
[----:B--2---:R-:W-:-:S13]  /*1340*/  ISETP.EQ.OR P0, PT, R8, RZ, !P0 ;  /* 0x000000ff0800720c */ /* 0x004fda0004702670 */
[----:B------:R-:W0:Y:S01]  /*1350*/  @!P0 LDC.U8 R5, c[0x3][R8+0x200] ;  /* 0x00c0800008058b82 */ /* 0x000e220000000000 */
[----:B------:R-:W-:-:S07]  /*1360*/  @!P0 LOP3.LUT R7, R10, 0xff, RZ, 0xc0, !PT ;  /* 0x000000ff0a078812 */ /* 0x000fce00078ec0ff */
[----:B------:R-:W0:Y:S02]  /*1370*/  @!P0 LDC.U8 R6, c[0x3][R7+0x200] ;  /* 0x00c0800007068b82 */ /* 0x000e240000000000 */
[----:B0-----:R-:W-:-:S06]  /*1380*/  @!P0 IMAD.IADD R6, R5, 0x1, R6 ;  /* 0x0000000105068824 */ /* 0x001fcc00078e0206 */
[----:B------:R-:W0:Y:S01]  /*1390*/  @!P0 LDC.U8 R5, c[0x3][R6] ;  /* 0x00c0000006058b82 */ /* 0x000e220000000000 */
[----:B------:R-:W-:Y:S02]  /*13a0*/  LOP3.LUT R23, R8, R23, RZ, 0x3c, !PT ;  /* 0x0000001708177212 */ /* 0x000fe400078e3cff */
[----:B0-----:R-:W-:-:S04]  /*13b0*/  @!P0 LOP3.LUT R5, R5, R0, RZ, 0x3c, !PT ;  /* 0x0000000005058212 */ /* 0x001fc800078e3cff */
[----:B------:R-:W-:-:S07]  /*13c0*/  @!P0 PRMT R0, R5, 0x7610, R0 ;  /* 0x0000761005008816 */ /* 0x000fce0000000000 */
.L_x_4:
[----:B------:R-:W0:Y:S01]  /*13d0*/  LDCU.64 UR12, c[0x0][0x388] ;  /* 0x00007100ff0c77ac */ /* 0x000e220008000a00 */
[----:B------:R-:W1:Y:S01]  /*13e0*/  LDCU.64 UR18, c[0x0][0x390] ;  /* 0x00007200ff1277ac */ /* 0x000e620008000a00 */
[C---:B0-----:R-:W-:Y:S02]  /*13f0*/  IADD3 R6, P0, PT, R3.reuse, UR12, RZ ;  /* 0x0000000c03067c10 */ /* 0x041fe4000ff1e0ff */
[----:B-1----:R-:W-:Y:S02]  /*1400*/  IADD3 R8, P1, PT, R3, UR18, RZ ;  /* 0x0000001203087c10 */ /* 0x002fe4000ff3e0ff */
[C---:B------:R-:W-:Y:S02]  /*1410*/  IADD3.X R7, PT, PT, R4.reuse, UR13, RZ, P0, !PT ;  /* 0x0000000d04077c10 */ /* 0x040fe400087fe4ff */
[----:B------:R-:W-:Y:S02]  /*1420*/  IADD3.X R9, PT, PT, R4, UR19, RZ, P1, !PT ;  /* 0x0000001304097c10 */ /* 0x000fe40008ffe4ff */
[----:B------:R-:W-:Y:S01]  /*1430*/  IADD3 R3, P0, PT, R2, R3, RZ ;  /* 0x0000000302037210 */ /* 0x000fe20007f1e0ff */
[----:B------:R0:W-:Y:S04]  /*1440*/  STG.E.U8 desc[UR16][R6.64], R23 ;  /* 0x0000001706007986 */ /* 0x0001e8000c101110 */
[----:B------:R0:W-:Y:S01]  /*1450*/  STG.E.U8 desc[UR16][R8.64], R0 ;  /* 0x0000000008007986 */ /* 0x0001e2000c101110 */
[----:B------:R-:W-:Y:S01]  /*1460*/  IMAD.X R4, RZ, RZ, R4, P0 ;  /* 0x000000ffff047224 */ /* 0x000fe200000e0604 */
[----:B------:R-:W-:-:S04]  /*1470*/  ISETP.GE.U32.AND P0, PT, R3, UR9, PT ;  /* 0x0000000903007c0c */ /* 0x000fc8000bf06070 */
[----:B------:R-:W-:-:S13]  /*1480*/  ISETP.GE.U32.AND.EX P0, PT, R4, UR10, PT, P0 ;  /* 0x0000000a04007c0c */ /* 0x000fda000bf06100 */
[----:B0-----:R-:W-:Y:S05]  /*1490*/  @!P0 BRA `(.L_x_7) ;  /* 0xffffffec00948947 */ /* 0x001fea000383ffff */
[----:B------:R-:W-:Y:S05]  /*14a0*/  EXIT ;  /* 0x000000000000794d */ /* 0x000fea0003800000 */
.L_x_8:
[----:B------:R-:W-:-:S00]  /*14b0*/  BRA `(.L_x_8) ;  /* 0xfffffffc00fc7947 */ /* 0x000fc0000383ffff */
[----:B------:R-:W-:-:S00]  /*14c0*/  NOP ;  /* 0x0000000000007918 */ /* 0x000fc00000000000 */
        /* <DEDUP_REMOVED lines=11> */
.L_x_76:


//--------------------- .text._Z26raid6_encode_q_only_kernelPPKhPhmiS0_ --------------------------
	.section	.text._Z26raid6_encode_q_only_kernelPPKhPhmiS0_,"ax",@progbits
	.align	128
        .global         _Z26raid6_encode_q_only_kernelPPKhPhmiS0_
        .type           _Z26raid6_encode_q_only_kernelPPKhPhmiS0_,@function
        .size           _Z26raid6_encode_q_only_kernelPPKhPhmiS0_,(.L_x_77 - _Z26raid6_encode_q_only_kernelPPKhPhmiS0_)
        .other          _Z26raid6_encode_q_only_kernelPPKhPhmiS0_,@"STO_CUDA_ENTRY STV_DEFAULT"
_Z26raid6_encode_q_only_kernelPPKhPhmiS0_:
.text._Z26raid6_encode_q_only_kernelPPKhPhmiS0_:
[----:B------:R-:W-:Y:S01]  /*0000*/  LDC R1, c[0x0][0x37c] ;  /* 0x0000df00ff017b82 */ /* 0x000fe20000000800 */
[----:B------:R-:W0:Y:S07]  /*0010*/  S2R R9, SR_TID.X ;  /* 0x0000000000097919 */ /* 0x000e2e0000002100 */
[----:B------:R-:W0:Y:S01]  /*0020*/  S2UR UR4, SR_CTAID.X ;  /* 0x00000000000479c3 */ /* 0x000e220000002500 */
[----:B------:R-:W1:Y:S07]  /*0030*/  LDCU.64 UR6, c[0x0][0x390] ;  /* 0x00007200ff0677ac */ /* 0x000e6e0008000a00 */
[----:B------:R-:W0:Y:S01]  /*0040*/  LDC R0, c[0x0][0x360] ;  /* 0x0000d800ff007b82 */ /* 0x000e220000000800 */
[----:B------:R-:W2:Y:S01]  /*0050*/  LDCU UR5, c[0x0][0x370] ;  /* 0x00006e00ff0577ac */ /* 0x000ea20008000800 */
[----:B0-----:R-:W-:-:S02]  /*0060*/  IMAD R9, R0, UR4, R9 ;  /* 0x0000000400097c24 */ /* 0x001fc4000f8e0209 */
[----:B--2---:R-:W-:-:S03]  /*0070*/  IMAD R0, R0, UR5, RZ ;  /* 0x0000000500007c24 */ /* 0x004fc6000f8e02ff */
[----:B-1----:R-:W-:-:S04]  /*0080*/  ISETP.GE.U32.AND P0, PT, R9, UR6, PT ;  /* 0x0000000609007c0c */ /* 0x002fc8000bf06070 */
[----:B------:R-:W-:-:S13]  /*0090*/  ISETP.GE.U32.AND.EX P0, PT, RZ, UR7, PT, P0 ;  /* 0x00000007ff007c0c */ /* 0x000fda000bf06100 */
[----:B------:R-:W-:Y:S05]  /*00a0*/  @P0 EXIT ;  /* 0x000000000000094d */ /* 0x000fea0003800000 */
[----:B------:R-:W0:Y:S01]  /*00b0*/  LDCU UR4, c[0x0][0x398] ;  /* 0x00007300ff0477ac */ /* 0x000e220008000800 */
[----:B------:R-:W-:Y:S01]  /*00c0*/  IMAD.MOV.U32 R11, RZ, RZ, RZ ;  /* 0x000000ffff0b7224 */ /* 0x000fe200078e00ff */
[----:B------:R-:W1:Y:S01]  /*00d0*/  LDCU.64 UR12, c[0x0][0x358] ;  /* 0x00006b00ff0c77ac */ /* 0x000e620008000a00 */
[----:B0-----:R-:W-:-:S09]  /*00e0*/  UISETP.GT.AND UP0, UPT, UR4, URZ, UPT ;  /* 0x000000ff0400728c */ /* 0x001fd2000bf04270 */
[----:B-1----:R-:W-:Y:S05]  /*00f0*/  BRA.U UP0, `(.L_x_9) ;  /* 0x0000000100287547 */ /* 0x002fea000b800000 */
[----:B------:R-:W0:Y:S02]  /*0100*/  LDCU.64 UR4, c[0x0][0x388] ;  /* 0x00007100ff0477ac */ /* 0x000e240008000a00 */
.L_x_10:
[----:B0-----:R-:W-:Y:S02]  /*0110*/  IADD3 R2, P0, PT, R9, UR4, RZ ;  /* 0x0000000409027c10 */ /* 0x001fe4000ff1e0ff */
[----:B------:R-:W-:Y:S02]  /*0120*/  IADD3 R9, P1, PT, R0, R9, RZ ;  /* 0x0000000900097210 */ /* 0x000fe40007f3e0ff */
[----:B------:R-:W-:Y:S02]  /*0130*/  IADD3.X R3, PT, PT, R11, UR5, RZ, P0, !PT ;  /* 0x000000050b037c10 */ /* 0x000fe400087fe4ff */
[----:B------:R-:W-:Y:S01]  /*0140*/  ISETP.GE.U32.AND P0, PT, R9, UR6, PT ;  /* 0x0000000609007c0c */ /* 0x000fe2000bf06070 */
[----:B------:R-:W-:Y:S02]  /*0150*/  IMAD.X R11, RZ, RZ, R11, P1 ;  /* 0x000000ffff0b7224 */ /* 0x000fe400008e060b */
[----:B------:R1:W-:Y:S03]  /*0160*/  STG.E.U8 desc[UR12][R2.64], RZ ;  /* 0x000000ff02007986 */ /* 0x0003e6000c10110c */
[----:B------:R-:W-:-:S13]  /*0170*/  ISETP.GE.U32.AND.EX P0, PT, R11, UR7, PT, P0 ;  /* 0x000000070b007c0c */ /* 0x000fda000bf06100 */
[----:B-1----:R-:W-:Y:S05]  /*0180*/  @!P0 BRA `(.L_x_10) ;  /* 0xfffffffc00e08947 */ /* 0x002fea000383ffff */
[----:B------:R-:W-:Y:S05]  /*0190*/  EXIT ;  /* 0x000000000000794d */ /* 0x000fea0003800000 */
.L_x_9:
[----:B------:R-:W0:Y:S01]  /*01a0*/  LDCU.64 UR8, c[0x0][0x380] ;  /* 0x00007000ff0877ac */ /* 0x000e220008000a00 */
[----:B------:R-:W1:Y:S01]  /*01b0*/  LDCU.64 UR10, c[0x0][0x3a0] ;  /* 0x00007400ff0a77ac */ /* 0x000e620008000a00 */
[----:B0-----:R-:W-:Y:S02]  /*01c0*/  UIADD3 UR7, UP0, UPT, UR8, 0x10, URZ ;  /* 0x0000001008077890 */ /* 0x001fe4000ff1e0ff */
[----:B-1----:R-:W-:Y:S02]  /*01d0*/  UIADD3 UR5, UP1, UPT, UR10, 0x3, URZ ;  /* 0x000000030a057890 */ /* 0x002fe4000ff3e0ff */
[----:B------:R-:W-:Y:S02]  /*01e0*/  ULOP3.LUT UR10, UR4, 0x7ffffffc, URZ, 0xc0, !UPT ;  /* 0x7ffffffc040a7892 */ /* 0x000fe4000f8ec0ff */
[----:B------:R-:W-:Y:S02]  /*01f0*/  UIADD3.X UR8, UPT, UPT, URZ, UR9, URZ, UP0, !UPT ;  /* 0x00000009ff087290 */ /* 0x000fe400087fe4ff */
[----:B------:R-:W-:-:S02]  /*0200*/  UIADD3.X UR6, UPT, UPT, URZ, UR11, URZ, UP1, !UPT ;  /* 0x0000000bff067290 */ /* 0x000fc40008ffe4ff */
[----:B------:R-:W-:Y:S02]  /*0210*/  ULOP3.LUT UR4, UR4, 0x3, URZ, 0xc0, !UPT ;  /* 0x0000000304047892 */ /* 0x000fe4000f8ec0ff */
[----:B------:R-:W-:-:S12]  /*0220*/  UIADD3 UR9, UPT, UPT, -UR10, URZ, URZ ;  /* 0x000000ff0a097290 */ /* 0x000fd8000fffe1ff */
.L_x_14:
[----:B------:R-:W0:Y:S01]  /*0230*/  LDCU UR11, c[0x0][0x398] ;  /* 0x00007300ff0b77ac */ /* 0x000e220008000800 */
[----:B------:R-:W-:Y:S01]  /*0240*/  PRMT R8, RZ, 0x7610, R8 ;  /* 0x00007610ff087816 */ /* 0x000fe20000000008 */
[----:B------:R-:W-:Y:S01]  /*0250*/  IMAD.MOV.U32 R3, RZ, RZ, RZ ;  /* 0x000000ffff037224 */ /* 0x000fe200078e00ff */
[----:B0-----:R-:W-:-:S09]  /*0260*/  UISETP.GE.U32.AND UP0, UPT, UR11, 0x4, UPT ;  /* 0x000000040b00788c */ /* 0x001fd2000bf06070 */
[----:B------:R-:W-:Y:S05]  /*0270*/  BRA.U !UP0, `(.L_x_11) ;  /* 0x0000000508207547 */ /* 0x000fea000b800000 */
[----:B------:R-:W-:Y:S01]  /*0280*/  PRMT R8, RZ, 0x7610, R8 ;  /* 0x00007610ff087816 */ /* 0x000fe20000000008 */
[----:B------:R-:W-:Y:S02]  /*0290*/  IMAD.U32 R18, RZ, RZ, UR5 ;  /* 0x00000005ff127e24 */ /* 0x000fe4000f8e00ff */
[----:B------:R-:W-:Y:S02]  /*02a0*/  IMAD.U32 R19, RZ, RZ, UR6 ;  /* 0x00000006ff137e24 */ /* 0x000fe4000f8e00ff */
[----:B------:R-:W-:Y:S02]  /*02b0*/  IMAD.U32 R2, RZ, RZ, UR7 ;  /* 0x00000007ff027e24 */ /* 0x000fe4000f8e00ff */
[----:B------:R-:W-:Y:S02]  /*02c0*/  IMAD.U32 R3, RZ, RZ, UR8 ;  /* 0x00000008ff037e24 */ /* 0x000fe4000f8e00ff */
[----:B------:R-:W-:-:S07]  /*02d0*/  IMAD.U32 R10, RZ, RZ, UR9 ;  /* 0x00000009ff0a7e24 */ /* 0x000fce000f8e00ff */
.L_x_12:
[----:B------:R-:W2:Y:S04]  /*02e0*/  LDG.E.64.CONSTANT R4, desc[UR12][R2.64+-0x10] ;  /* 0xfffff00c02047981 */ /* 0x000ea8000c1e9b00 */
[----:B------:R-:W3:Y:S04]  /*02f0*/  LDG.E.64.CONSTANT R14, desc[UR12][R2.64+-0x8] ;  /* 0xfffff80c020e7981 */ /* 0x000ee8000c1e9b00 */
[----:B------:R-:W4:Y:S04]  /*0300*/  LDG.E.64.CONSTANT R12, desc[UR12][R2.64] ;  /* 0x0000000c020c7981 */ /* 0x000f28000c1e9b00 */
[----:B------:R-:W5:Y:S01]  /*0310*/  LDG.E.64.CONSTANT R6, desc[UR12][R2.64+0x8] ;  /* 0x0000080c02067981 */ /* 0x000f62000c1e9b00 */
[----:B--2---:R-:W-:Y:S01]  /*0320*/  IADD3 R16, P0, PT, R4, R9, RZ ;  /* 0x0000000904107210 */ /* 0x004fe20007f1e0ff */
[----:B------:R-:W-:-:S04]  /*0330*/  IMAD.MOV.U32 R4, RZ, RZ, R18 ;  /* 0x000000ffff047224 */ /* 0x000fc800078e0012 */
[----:B------:R-:W-:Y:S02]  /*0340*/  IMAD.X R17, R5, 0x1, R11, P0 ;  /* 0x0000000105117824 */ /* 0x000fe400000e060b */
[----:B------:R-:W-:Y:S01]  /*0350*/  IMAD.MOV.U32 R5, RZ, RZ, R19 ;  /* 0x000000ffff057224 */ /* 0x000fe200078e0013 */
[-C--:B---3--:R-:W-:Y:S02]  /*0360*/  IADD3 R14, P0, PT, R14, R9.reuse, RZ ;  /* 0x000000090e0e7210 */ /* 0x088fe40007f1e0ff */
[----:B------:R-:W2:Y:S04]  /*0370*/  LDG.E.U8.CONSTANT R22, desc[UR12][R16.64] ;  /* 0x0000000c10167981 */ /* 0x000ea8000c1e9100 */
[----:B------:R-:W3:Y:S01]  /*0380*/  LDG.E.U8.CONSTANT R18, desc[UR12][R4.64+-0x3] ;  /* 0xfffffd0c04127981 */ /* 0x000ee2000c1e9100 */
[----:B------:R-:W-:Y:S01]  /*0390*/  IMAD.X R15, R15, 0x1, R11, P0 ;  /* 0x000000010f0f7824 */ /* 0x000fe200000e060b */
[----:B----4-:R-:W-:-:S02]  /*03a0*/  IADD3 R12, P0, PT, R12, R9, RZ ;  /* 0x000000090c0c7210 */ /* 0x010fc40007f1e0ff */
[----:B------:R-:W4:Y:S04]  /*03b0*/  LDG.E.U8.CONSTANT R19, desc[UR12][R4.64+-0x2] ;  /* 0xfffffe0c04137981 */ /* 0x000f28000c1e9100 */
[----:B------:R-:W4:Y:S01]  /*03c0*/  LDG.E.U8.CONSTANT R23, desc[UR12][R14.64] ;  /* 0x0000000c0e177981 */ /* 0x000f22000c1e9100 */
[--C-:B------:R-:W-:Y:S01]  /*03d0*/  IMAD.X R13, R13, 0x1, R11.reuse, P0 ;  /* 0x000000010d0d7824 */ /* 0x100fe200000e060b */
[----:B-----5:R-:W-:Y:S02]  /*03e0*/  IADD3 R6, P0, PT, R6, R9, RZ ;  /* 0x0000000906067210 */ /* 0x020fe40007f1e0ff */
[----:B------:R-:W5:Y:S04]  /*03f0*/  LDG.E.U8.CONSTANT R20, desc[UR12][R4.64+-0x1] ;  /* 0xffffff0c04147981 */ /* 0x000f68000c1e9100 */
[----:B------:R-:W5:Y:S01]  /*0400*/  LDG.E.U8.CONSTANT R24, desc[UR12][R12.64] ;  /* 0x0000000c0c187981 */ /* 0x000f62000c1e9100 */
[----:B------:R-:W-:-:S03]  /*0410*/  IMAD.X R7, R7, 0x1, R11, P0 ;  /* 0x0000000107077824 */ /* 0x000fc600000e060b */
[----:B------:R-:W5:Y:S04]  /*0420*/  LDG.E.U8.CONSTANT R26, desc[UR12][R4.64] ;  /* 0x0000000c041a7981 */ /* 0x000f68000c1e9100 */
[----:B------:R-:W5:Y:S01]  /*0430*/  LDG.E.U8.CONSTANT R25, desc[UR12][R6.64] ;  /* 0x0000000c06197981 */ /* 0x000f62000c1e9100 */
[----:B------:R-:W-:Y:S01]  /*0440*/  VIADD R10, R10, 0x4 ;  /* 0x000000040a0a7836 */ /* 0x000fe20000000000 */
[----:B---3--:R-:W-:-:S04]  /*0450*/  ISETP.NE.AND P0, PT, R18, RZ, PT ;  /* 0x000000ff1200720c */ /* 0x008fc80003f05270 */
[----:B--2---:R-:W-:Y:S02]  /*0460*/  ISETP.EQ.OR P0, PT, R22, RZ, !P0 ;  /* 0x000000ff1600720c */ /* 0x004fe40004702670 */
[----:B----4-:R-:W-:-:S04]  /*0470*/  ISETP.NE.AND P1, PT, R19, RZ, PT ;  /* 0x000000ff1300720c */ /* 0x010fc80003f25270 */
[----:B------:R-:W-:Y:S02]  /*0480*/  ISETP.EQ.OR P1, PT, R23, RZ, !P1 ;  /* 0x000000ff1700720c */ /* 0x000fe40004f22670 */
[----:B-----5:R-:W-:-:S05]  /*0490*/  ISETP.NE.AND P2, PT, R20, RZ, PT ;  /* 0x000000ff1400720c */ /* 0x020fca0003f45270 */
[----:B------:R-:W0:Y:S01]  /*04a0*/  @!P0 LDC.U8 R14, c[0x3][R22+0x200] ;  /* 0x00c08000160e8b82 */ /* 0x000e220000000000 */
[----:B------:R-:W-:Y:S02]  /*04b0*/  ISETP.EQ.OR P2, PT, R24, RZ, !P2 ;  /* 0x000000ff1800720c */ /* 0x000fe40005742670 */
[----:B------:R-:W-:-:S05]  /*04c0*/  ISETP.NE.AND P3, PT, R26, RZ, PT ;  /* 0x000000ff1a00720c */ /* 0x000fca0003f65270 */
        /* <DEDUP_REMOVED lines=8> */
[----:B------:R-:W1:Y:S01]  /*0550*/  @!P1 LDC.U8 R13, c[0x3][R19+0x200] ;  /* 0x00c08000130d9b82 */ /* 0x000e620000000000 */
[----:B------:R-:W-:-:S07]  /*0560*/  @!P3 LOP3.LUT R18, R26, 0xff, RZ, 0xc0, !PT ;  /* 0x000000ff1a12b812 */ /* 0x000fce00078ec0ff */
        /* <DEDUP_REMOVED lines=10> */
[----:B0-----:R-:W-:-:S04]  /*0610*/  @!P0 LOP3.LUT R7, R7, R8, RZ, 0x3c, !PT ;  /* 0x0000000807078212 */ /* 0x001fc800078e3cff */
[----:B------:R-:W-:-:S04]  /*0620*/  @!P0 PRMT R8, R7, 0x7610, R8 ;  /* 0x0000761007088816 */ /* 0x000fc80000000008 */
[----:B-1----:R-:W-:Y:S02]  /*0630*/  @!P1 LOP3.LUT R13, R13, R8, RZ, 0x3c, !PT ;  /* 0x000000080d0d9212 */ /* 0x002fe400078e3cff */
[----:B------:R-:W-:Y:S02]  /*0640*/  ISETP.NE.AND P0, PT, R10, RZ, PT ;  /* 0x000000ff0a00720c */ /* 0x000fe40003f05270 */
[----:B------:R-:W-:-:S04]  /*0650*/  @!P1 PRMT R8, R13, 0x7610, R8 ;  /* 0x000076100d089816 */ /* 0x000fc80000000008 */
[----:B--2---:R-:W-:-:S04]  /*0660*/  @!P2 LOP3.LUT R15, R15, R8, RZ, 0x3c, !PT ;  /* 0x000000080f0fa212 */ /* 0x004fc800078e3cff */
[----:B------:R-:W-:Y:S02]  /*0670*/  @!P2 PRMT R8, R15, 0x7610, R8 ;  /* 0x000076100f08a816 */ /* 0x000fe40000000008 */
[----:B------:R-:W-:Y:S02]  /*0680*/  IADD3 R2, P1, PT, R2, 0x20, RZ ;  /* 0x0000002002027810 */ /* 0x000fe40007f3e0ff */
[----:B------:R-:W-:Y:S02]  /*0690*/  IADD3 R18, P2, PT, R4, 0x4, RZ ;  /* 0x0000000404127810 */ /* 0x000fe40007f5e0ff */
[----:B---3--:R-:W-:Y:S01]  /*06a0*/  @!P3 LOP3.LUT R17, R17, R8, RZ, 0x3c, !PT ;  /* 0x000000081111b212 */ /* 0x008fe200078e3cff */
[----:B------:R-:W-:Y:S02]  /*06b0*/  IMAD.X R3, RZ, RZ, R3, P1 ;  /* 0x000000ffff037224 */ /* 0x000fe400008e0603 */
[----:B------:R-:W-:Y:S01]  /*06c0*/  IMAD.X R19, RZ, RZ, R5, P2 ;  /* 0x000000ffff137224 */ /* 0x000fe200010e0605 */
[----:B------:R-:W-:Y:S01]  /*06d0*/  @!P3 PRMT R8, R17, 0x7610, R8 ;  /* 0x000076101108b816 */ /* 0x000fe20000000008 */
[----:B------:R-:W-:Y:S06]  /*06e0*/  @P0 BRA `(.L_x_12) ;  /* 0xfffffff800fc0947 */ /* 0x000fec000383ffff */
[----:B------:R-:W-:-:S07]  /*06f0*/  IMAD.U32 R3, RZ, RZ, UR10 ;  /* 0x0000000aff037e24 */ /* 0x000fce000f8e00ff */
.L_x_11:
[----:B------:R-:W-:-:S09]  /*0700*/  UISETP.NE.AND UP0, UPT, UR4, URZ, UPT ;  /* 0x000000ff0400728c */ /* 0x000fd2000bf05270 */
[----:B------:R-:W-:Y:S05]  /*0710*/  BRA.U !UP0, `(.L_x_13) ;  /* 0x0000000108cc7547 */ /* 0x000fea000b800000 */
[----:B------:R-:W0:Y:S01]  /*0720*/  LDC.64 R4, c[0x0][0x380] ;  /* 0x0000e000ff047b82 */ /* 0x000e220000000a00 */
[----:B------:R-:W1:Y:S01]  /*0730*/  LDCU.64 UR14, c[0x0][0x3a0] ;  /* 0x00007400ff0e77ac */ /* 0x000e620008000a00 */
[----:B0-----:R-:W-:-:S05]  /*0740*/  IMAD.WIDE.U32 R4, R3, 0x8, R4 ;  /* 0x0000000803047825 */ /* 0x001fca00078e0004 */
[----:B------:R-:W2:Y:S01]  /*0750*/  LDG.E.64.CONSTANT R6, desc[UR12][R4.64] ;  /* 0x0000000c04067981 */ /* 0x000ea2000c1e9b00 */
[----:B-1----:R-:W-:-:S05]  /*0760*/  IADD3 R2, P0, PT, R3, UR14, RZ ;  /* 0x0000000e03027c10 */ /* 0x002fca000ff1e0ff */
[----:B------:R-:W-:-:S05]  /*0770*/  IMAD.X R3, RZ, RZ, UR15, P0 ;  /* 0x0000000fff037e24 */ /* 0x000fca00080e06ff */
[----:B------:R-:W3:Y:S01]  /*0780*/  LDG.E.U8.CONSTANT R12, desc[UR12][R2.64] ;  /* 0x0000000c020c7981 */ /* 0x000ee2000c1e9100 */
[----:B--2---:R-:W-:-:S05]  /*0790*/  IADD3 R6, P0, PT, R6, R9, RZ ;  /* 0x0000000906067210 */ /* 0x004fca0007f1e0ff */
[----:B------:R-:W-:-:S05]  /*07a0*/  IMAD.X R7, R7, 0x1, R11, P0 ;  /* 0x0000000107077824 */ /* 0x000fca00000e060b */
[----:B------:R-:W2:Y:S01]  /*07b0*/  LDG.E.U8.CONSTANT R6, desc[UR12][R6.64] ;  /* 0x0000000c06067981 */ /* 0x000ea2000c1e9100 */
[----:B---3--:R-:W-:Y:S01]  /*07c0*/  ISETP.NE.AND P0, PT, R12, RZ, PT ;  /* 0x000000ff0c00720c */ /* 0x008fe20003f05270 */
[----:B------:R-:W-:-:S03]  /*07d0*/  UISETP.NE.AND UP0, UPT, UR4, 0x1, UPT ;  /* 0x000000010400788c */ /* 0x000fc6000bf05270 */
[----:B--2---:R-:W-:-:S13]  /*07e0*/  ISETP.EQ.OR P0, PT, R6, RZ, !P0 ;  /* 0x000000ff0600720c */ /* 0x004fda0004702670 */
[----:B------:R-:W0:Y:S01]  /*07f0*/  @!P0 LDC.U8 R10, c[0x3][R6+0x200] ;  /* 0x00c08000060a8b82 */ /* 0x000e220000000000 */
[----:B------:R-:W-:-:S07]  /*0800*/  @!P0 LOP3.LUT R12, R12, 0xff, RZ, 0xc0, !PT ;  /* 0x000000ff0c0c8812 */ /* 0x000fce00078ec0ff */
[----:B------:R-:W0:Y:S02]  /*0810*/  @!P0 LDC.U8 R13, c[0x3][R12+0x200] ;  /* 0x00c080000c0d8b82 */ /* 0x000e240000000000 */
[----:B0-----:R-:W-:-:S06]  /*0820*/  @!P0 IMAD.IADD R10, R10, 0x1, R13 ;  /* 0x000000010a0a8824 */ /* 0x001fcc00078e020d */
[----:B------:R-:W0:Y:S02]  /*0830*/  @!P0 LDC.U8 R13, c[0x3][R10] ;  /* 0x00c000000a0d8b82 */ /* 0x000e240000000000 */
[----:B0-----:R-:W-:-:S04]  /*0840*/  @!P0 LOP3.LUT R13, R13, R8, RZ, 0x3c, !PT ;  /* 0x000000080d0d8212 */ /* 0x001fc800078e3cff */
[----:B------:R-:W-:Y:S01]  /*0850*/  @!P0 PRMT R8, R13, 0x7610, R8 ;  /* 0x000076100d088816 */ /* 0x000fe20000000008 */
[----:B------:R-:W-:Y:S06]  /*0860*/  BRA.U !UP0, `(.L_x_13) ;  /* 0x0000000108787547 */ /* 0x000fec000b800000 */
[----:B------:R-:W2:Y:S04]  /*0870*/  LDG.E.64.CONSTANT R6, desc[UR12][R4.64+0x8] ;  /* 0x0000080c04067981 */ /* 0x000ea8000c1e9b00 */
        /* <DEDUP_REMOVED lines=26> */
[----:B------:R-:W0:Y:S02]  /*0a20*/  @!P0 LDC.U8 R5, c[0x3][R10] ;  /* 0x00c000000a058b82 */ /* 0x000e240000000000 */
[----:B0-----:R-:W-:-:S04]  /*0a30*/  @!P0 LOP3.LUT R5, R5, R8, RZ, 0x3c, !PT ;  /* 0x0000000805058212 */ /* 0x001fc800078e3cff */
[----:B------:R-:W-:-:S07]  /*0a40*/  @!P0 PRMT R8, R5, 0x7610, R8 ;  /* 0x0000761005088816 */ /* 0x000fce0000000008 */
.L_x_13:
[----:B------:R-:W0:Y:S01]  /*0a50*/  LDCU.64 UR14, c[0x0][0x388] ;  /* 0x00007100ff0e77ac */ /* 0x000e220008000a00 */
[----:B------:R-:W1:Y:S01]  /*0a60*/  LDCU.64 UR16, c[0x0][0x390] ;  /* 0x00007200ff1077ac */ /* 0x000e620008000a00 */
[----:B0-----:R-:W-:-:S04]  /*0a70*/  IADD3 R2, P0, PT, R9, UR14, RZ ;  /* 0x0000000e09027c10 */ /* 0x001fc8000ff1e0ff */
[----:B------:R-:W-:Y:S02]  /*0a80*/  IADD3.X R3, PT, PT, R11, UR15, RZ, P0, !PT ;  /* 0x0000000f0b037c10 */ /* 0x000fe400087fe4ff */
[----:B------:R-:W-:-:S03]  /*0a90*/  IADD3 R9, P0, PT, R0, R9, RZ ;  /* 0x0000000900097210 */ /* 0x000fc60007f1e0ff */
[----:B------:R0:W-:Y:S02]  /*0aa0*/  STG.E.U8 desc[UR12][R2.64], R8 ;  /* 0x0000000802007986 */ /* 0x0001e4000c10110c */
[----:B------:R-:W-:Y:S01]  /*0ab0*/  IMAD.X R11, RZ, RZ, R11, P0 ;  /* 0x000000ffff0b7224 */ /* 0x000fe200000e060b */
[----:B-1----:R-:W-:-:S04]  /*0ac0*/  ISETP.GE.U32.AND P0, PT, R9, UR16, PT ;  /* 0x0000001009007c0c */ /* 0x002fc8000bf06070 */
[----:B------:R-:W-:-:S13]  /*0ad0*/  ISETP.GE.U32.AND.EX P0, PT, R11, UR17, PT, P0 ;  /* 0x000000110b007c0c */ /* 0x000fda000bf06100 */
[----:B0-----:R-:W-:Y:S05]  /*0ae0*/  @!P0 BRA `(.L_x_14) ;  /* 0xfffffff400d08947 */ /* 0x001fea000383ffff */
[----:B------:R-:W-:Y:S05]  /*0af0*/  EXIT ;  /* 0x000000000000794d */ /* 0x000fea0003800000 */
.L_x_15:
        /* <DEDUP_REMOVED lines=16> */
.L_x_77:


//--------------------- .text._Z26raid6_encode_p_only_kernelPPKhPhmi --------------------------
	.section	.text._Z26raid6_encode_p_only_kernelPPKhPhmi,"ax",@progbits
	.align	128
        .global         _Z26raid6_encode_p_only_kernelPPKhPhmi
        .type           _Z26raid6_encode_p_only_kernelPPKhPhmi,@function
        .size           _Z26raid6_encode_p_only_kernelPPKhPhmi,(.L_x_74 - _Z26raid6_encode_p_only_kernelPPKhPhmi)
        .other          _Z26raid6_encode_p_only_kernelPPKhPhmi,@"STO_CUDA_ENTRY STV_DEFAULT"
_Z26raid6_encode_p_only_kernelPPKhPhmi:
.text._Z26raid6_encode_p_only_kernelPPKhPhmi:
[----:B------:R-:W-:Y:S01]  /*0000*/  LDC R1, c[0x0][0x37c] ;  /* 0x0000df00ff017b82 */ /* 0x000fe20000000800 */
[----:B------:R-:W0:Y:S07]  /*0010*/  S2R R17, SR_TID.X ;  /* 0x0000000000117919 */ /* 0x000e2e0000002100 */
[----:B------:R-:W0:Y:S08]  /*0020*/  S2UR UR4, SR_CTAID.X ;  /* 0x00000000000479c3 */ /* 0x000e300000002500 */
[----:B------:R-:W0:Y:S01]  /*0030*/  LDC R20, c[0x0][0x360] ;  /* 0x0000d800ff147b82 */ /* 0x000e220000000800 */
[----:B------:R-:W1:Y:S07]  /*0040*/  LDCU UR5, c[0x0][0x370] ;  /* 0x00006e00ff0577ac */ /* 0x000e6e0008000800 */
[----:B------:R-:W2:Y:S01]  /*0050*/  LDC.64 R2, c[0x0][0x390] ;  /* 0x0000e400ff027b82 */ /* 0x000ea20000000a00 */
[----:B0-----:R-:W-:-:S02]  /*0060*/  IMAD R17, R20, UR4, R17 ;  /* 0x0000000414117c24 */ /* 0x001fc4000f8e0211 */
[----:B-1----:R-:W-:Y:S01]  /*0070*/  IMAD R20, R20, UR5, RZ ;  /* 0x0000000514147c24 */ /* 0x002fe2000f8e02ff */
[--C-:B--2---:R-:W-:Y:S02]  /*0080*/  SHF.R.U64 R0, R2, 0x4, R3.reuse ;  /* 0x0000000402007819 */ /* 0x104fe40000001203 */
[----:B------:R-:W-:Y:S02]  /*0090*/  SHF.R.U32.HI R2, RZ, 0x4, R3 ;  /* 0x00000004ff027819 */ /* 0x000fe40000011603 */
[----:B------:R-:W-:-:S04]  /*00a0*/  ISETP.GT.U32.AND P0, PT, R0, R17, PT ;  /* 0x000000110000720c */ /* 0x000fc80003f04070 */
[----:B------:R-:W-:-:S13]  /*00b0*/  ISETP.GT.U32.AND.EX P0, PT, R2, RZ, PT, P0 ;  /* 0x000000ff0200720c */ /* 0x000fda0003f04100 */
[----:B------:R-:W-:Y:S05]  /*00c0*/  @!P0 EXIT ;  /* 0x000000000000894d */ /* 0x000fea0003800000 */
[----:B------:R-:W0:Y:S01]  /*00d0*/  LDC R19, c[0x0][0x398] ;  /* 0x0000e600ff137b82 */ /* 0x000e220000000800 */
[----:B------:R-:W1:Y:S01]  /*00e0*/  LDCU.64 UR6, c[0x0][0x358] ;  /* 0x00006b00ff0677ac */ /* 0x000e620008000a00 */
[----:B------:R-:W-:Y:S01]  /*00f0*/  IMAD.MOV.U32 R3, RZ, RZ, RZ ;  /* 0x000000ffff037224 */ /* 0x000fe200078e00ff */
[----:B0-----:R-:W-:-:S13]  /*0100*/  ISETP.GE.AND P0, PT, R19, 0x1, PT ;  /* 0x000000011300780c */ /* 0x001fda0003f06270 */
[----:B-1----:R-:W-:Y:S05]  /*0110*/  @!P0 BRA `(.L_x_16) ;  /* 0x0000000400708947 */ /* 0x002fea0003800000 */
[----:B------:R-:W0:Y:S01]  /*0120*/  LDCU.64 UR4, c[0x0][0x380] ;  /* 0x00007000ff0477ac */ /* 0x000e220008000a00 */
[C---:B------:R-:W-:Y:S02]  /*0130*/  LOP3.LUT R18, R19.reuse, 0x7ffffffc, RZ, 0xc0, !PT ;  /* 0x7ffffffc13127812 */ /* 0x040fe400078ec0ff */
[----:B------:R-:W-:-:S03]  /*0140*/  LOP3.LUT R19, R19, 0x3, RZ, 0xc0, !PT ;  /* 0x0000000313137812 */ /* 0x000fc600078ec0ff */
[----:B------:R-:W-:Y:S01]  /*0150*/  IMAD.MOV R16, RZ, RZ, -R18 ;  /* 0x000000ffff107224 */ /* 0x000fe200078e0a12 */
[----:B0-----:R-:W-:-:S04]  /*0160*/  UIADD3 UR4, UP0, UPT, UR4, 0x10, URZ ;  /* 0x0000001004047890 */ /* 0x001fc8000ff1e0ff */
[----:B------:R-:W-:-:S12]  /*0170*/  UIADD3.X UR5, UPT, UPT, URZ, UR5, URZ, UP0, !UPT ;  /* 0x00000005ff057290 */ /* 0x000fd800087fe4ff */
.L_x_20:
[----:B------:R-:W0:Y:S01]  /*0180*/  LDCU UR8, c[0x0][0x398] ;  /* 0x00007300ff0877ac */ /* 0x000e220008000800 */
[----:B------:R-:W-:Y:S01]  /*0190*/  IMAD.MOV.U32 R9, RZ, RZ, RZ ;  /* 0x000000ffff097224 */ /* 0x000fe200078e00ff */
[----:B------:R-:W-:Y:S02]  /*01a0*/  CS2R R6, SRZ ;  /* 0x0000000000067805 */ /* 0x000fe4000001ff00 */
[----:B------:R-:W-:Y:S01]  /*01b0*/  CS2R R4, SRZ ;  /* 0x0000000000047805 */ /* 0x000fe2000001ff00 */
[----:B0-----:R-:W-:-:S09]  /*01c0*/  UISETP.GE.U32.AND UP0, UPT, UR8, 0x4, UPT ;  /* 0x000000040800788c */ /* 0x001fd2000bf06070 */
[----:B------:R-:W-:Y:S05]  /*01d0*/  BRA.U !UP0, `(.L_x_17) ;  /* 0x0000000108947547 */ /* 0x000fea000b800000 */
[C---:B------:R-:W-:Y:S01]  /*01e0*/  SHF.L.U64.HI R22, R17.reuse, 0x4, R3 ;  /* 0x0000000411167819 */ /* 0x040fe20000010203 */
[----:B------:R-:W-:Y:S01]  /*01f0*/  IMAD.SHL.U32 R21, R17, 0x10, RZ ;  /* 0x0000001011157824 */ /* 0x000fe200078e00ff */
[----:B------:R-:W-:Y:S01]  /*0200*/  CS2R R6, SRZ ;  /* 0x0000000000067805 */ /* 0x000fe2000001ff00 */
[----:B------:R-:W-:Y:S01]  /*0210*/  IMAD.U32 R24, RZ, RZ, UR4 ;  /* 0x00000004ff187e24 */ /* 0x000fe2000f8e00ff */
[----:B------:R-:W-:Y:S01]  /*0220*/  CS2R R4, SRZ ;  /* 0x0000000000047805 */ /* 0x000fe2000001ff00 */
[----:B------:R-:W-:Y:S02]  /*0230*/  IMAD.U32 R25, RZ, RZ, UR5 ;  /* 0x00000005ff197e24 */ /* 0x000fe4000f8e00ff */
[----:B------:R-:W-:-:S07]  /*0240*/  IMAD.MOV.U32 R23, RZ, RZ, R16 ;  /* 0x000000ffff177224 */ /* 0x000fce00078e0010 */
.L_x_18:
[----:B------:R-:W2:Y:S04]  /*0250*/  LDG.E.64.CONSTANT R8, desc[UR6][R24.64+-0x10] ;  /* 0xfffff00618087981 */ /* 0x000ea8000c1e9b00 */
[----:B------:R-:W3:Y:S04]  /*0260*/  LDG.E.64.CONSTANT R10, desc[UR6][R24.64+-0x8] ;  /* 0xfffff806180a7981 */ /* 0x000ee8000c1e9b00 */
[----:B------:R-:W4:Y:S04]  /*0270*/  LDG.E.64.CONSTANT R28, desc[UR6][R24.64] ;  /* 0x00000006181c7981 */ /* 0x000f28000c1e9b00 */
[----:B------:R-:W5:Y:S01]  /*0280*/  LDG.E.64.CONSTANT R26, desc[UR6][R24.64+0x8] ;  /* 0x00000806181a7981 */ /* 0x000f62000c1e9b00 */
[----:B--2---:R-:W-:-:S02]  /*0290*/  IADD3 R8, P0, PT, R8, R21, RZ ;  /* 0x0000001508087210 */ /* 0x004fc40007f1e0ff */
[----:B---3--:R-:W-:-:S03]  /*02a0*/  IADD3 R12, P1, PT, R10, R21, RZ ;  /* 0x000000150a0c7210 */ /* 0x008fc60007f3e0ff */
[--C-:B------:R-:W-:Y:S02]  /*02b0*/  IMAD.X R9, R9, 0x1, R22.reuse, P0 ;  /* 0x0000000109097824 */ /* 0x100fe400000e0616 */
[----:B------:R-:W-:-:S04]  /*02c0*/  IMAD.X R13, R11, 0x1, R22, P1 ;  /* 0x000000010b0d7824 */ /* 0x000fc800008e0616 */
[----:B------:R-:W2:Y:S04]  /*02d0*/  LDG.E.128.CONSTANT R8, desc[UR6][R8.64] ;  /* 0x0000000608087981 */ /* 0x000ea8000c1e9d00 */
[----:B------:R-:W2:Y:S01]  /*02e0*/  LDG.E.128.CONSTANT R12, desc[UR6][R12.64] ;  /* 0x000000060c0c7981 */ /* 0x000ea2000c1e9d00 */
[----:B------:R-:W-:Y:S01]  /*02f0*/  VIADD R23, R23, 0x4 ;  /* 0x0000000417177836 */ /* 0x000fe20000000000 */
[----:B--2---:R-:W-:Y:S02]  /*0300*/  LOP3.LUT R12, R12, R8, R4, 0x96, !PT ;  /* 0x000000080c0c7212 */ /* 0x004fe400078e9604 */
[----:B----4-:R-:W-:Y:S02]  /*0310*/  IADD3 R4, P0, PT, R28, R21, RZ ;  /* 0x000000151c047210 */ /* 0x010fe40007f1e0ff */
[----:B------:R-:W-:-:S03]  /*0320*/  LOP3.LUT R13, R13, R9, R5, 0x96, !PT ;  /* 0x000000090d0d7212 */ /* 0x000fc600078e9605 */
[----:B------:R-:W-:Y:S01]  /*0330*/  IMAD.X R5, R29, 0x1, R22, P0 ;  /* 0x000000011d057824 */ /* 0x000fe200000e0616 */
[----:B-----5:R-:W-:-:S05]  /*0340*/  IADD3 R8, P0, PT, R26, R21, RZ ;  /* 0x000000151a087210 */ /* 0x020fca0007f1e0ff */
[----:B------:R-:W-:Y:S01]  /*0350*/  IMAD.X R9, R27, 0x1, R22, P0 ;  /* 0x000000011b097824 */ /* 0x000fe200000e0616 */
[----:B------:R-:W-:Y:S02]  /*0360*/  LOP3.LUT R14, R14, R10, R6, 0x96, !PT ;  /* 0x0000000a0e0e7212 */ /* 0x000fe400078e9606 */
[----:B------:R-:W-:Y:S02]  /*0370*/  LOP3.LUT R15, R15, R11, R7, 0x96, !PT ;  /* 0x0000000b0f0f7212 */ /* 0x000fe400078e9607 */
[----:B------:R-:W2:Y:S04]  /*0380*/  LDG.E.128.CONSTANT R4, desc[UR6][R4.64] ;  /* 0x0000000604047981 */ /* 0x000ea8000c1e9d00 */
[----:B------:R-:W2:Y:S01]  /*0390*/  LDG.E.128.CONSTANT R8, desc[UR6][R8.64] ;  /* 0x0000000608087981 */ /* 0x000ea2000c1e9d00 */
[----:B------:R-:W-:-:S02]  /*03a0*/  ISETP.NE.AND P0, PT, R23, RZ, PT ;  /* 0x000000ff1700720c */ /* 0x000fc40003f05270 */
[----:B------:R-:W-:-:S05]  /*03b0*/  IADD3 R24, P1, PT, R24, 0x20, RZ ;  /* 0x0000002018187810 */ /* 0x000fca0007f3e0ff */
[----:B------:R-:W-:Y:S01]  /*03c0*/  IMAD.X R25, RZ, RZ, R25, P1 ;  /* 0x000000ffff197224 */ /* 0x000fe200008e0619 */
[----:B--2---:R-:W-:Y:S02]  /*03d0*/  LOP3.LUT R4, R8, R4, R12, 0x96, !PT ;  /* 0x0000000408047212 */ /* 0x004fe400078e960c */
[----:B------:R-:W-:Y:S02]  /*03e0*/  LOP3.LUT R5, R9, R5, R13, 0x96, !PT ;  /* 0x0000000509057212 */ /* 0x000fe400078e960d */
[----:B------:R-:W-:Y:S02]  /*03f0*/  LOP3.LUT R6, R10, R6, R14, 0x96, !PT ;  /* 0x000000060a067212 */ /* 0x000fe400078e960e */
[----:B------:R-:W-:Y:S01]  /*0400*/  LOP3.LUT R7, R11, R7, R15, 0x96, !PT ;  /* 0x000000070b077212 */ /* 0x000fe200078e960f */
[----:B------:R-:W-:Y:S06]  /*0410*/  @P0 BRA `(.L_x_18) ;  /* 0xfffffffc008c0947 */ /* 0x000fec000383ffff */
[----:B------:R-:W-:-:S07]  /*0420*/  IMAD.MOV.U32 R9, RZ, RZ, R18 ;  /* 0x000000ffff097224 */ /* 0x000fce00078e0012 */
.L_x_17:
[----:B------:R-:W-:-:S13]  /*0430*/  ISETP.NE.AND P0, PT, R19, RZ, PT ;  /* 0x000000ff1300720c */ /* 0x000fda0003f05270 */
[----:B------:R-:W-:Y:S05]  /*0440*/  @!P0 BRA `(.L_x_19) ;  /* 0x00000000007c8947 */ /* 0x000fea0003800000 */
[----:B------:R-:W0:Y:S02]  /*0450*/  LDC.64 R22, c[0x0][0x380] ;  /* 0x0000e000ff167b82 */ /* 0x000e240000000a00 */
[----:B0-----:R-:W-:-:S05]  /*0460*/  IMAD.WIDE.U32 R22, R9, 0x8, R22 ;  /* 0x0000000809167825 */ /* 0x001fca00078e0016 */
[----:B------:R-:W2:Y:S01]  /*0470*/  LDG.E.64.CONSTANT R8, desc[UR6][R22.64] ;  /* 0x0000000616087981 */ /* 0x000ea2000c1e9b00 */
[C---:B------:R-:W-:Y:S01]  /*0480*/  IMAD.SHL.U32 R15, R17.reuse, 0x10, RZ ;  /* 0x00000010110f7824 */ /* 0x040fe200078e00ff */
[----:B------:R-:W-:-:S04]  /*0490*/  SHF.L.U64.HI R13, R17, 0x4, R3 ;  /* 0x00000004110d7819 */ /* 0x000fc80000010203 */
[----:B--2---:R-:W-:-:S05]  /*04a0*/  IADD3 R8, P0, PT, R8, R15, RZ ;  /* 0x0000000f08087210 */ /* 0x004fca0007f1e0ff */
[----:B------:R-:W-:-:S06]  /*04b0*/  IMAD.X R9, R9, 0x1, R13, P0 ;  /* 0x0000000109097824 */ /* 0x000fcc00000e060d */
[----:B------:R-:W2:Y:S01]  /*04c0*/  LDG.E.128.CONSTANT R8, desc[UR6][R8.64] ;  /* 0x0000000608087981 */ /* 0x000ea2000c1e9d00 */
[----:B------:R-:W-:Y:S02]  /*04d0*/  ISETP.NE.AND P0, PT, R19, 0x1, PT ;  /* 0x000000011300780c */ /* 0x000fe40003f05270 */
[----:B--2---:R-:W-:Y:S02]  /*04e0*/  LOP3.LUT R4, R8, R4, RZ, 0x3c, !PT ;  /* 0x0000000408047212 */ /* 0x004fe400078e3cff */
[----:B------:R-:W-:Y:S02]  /*04f0*/  LOP3.LUT R5, R9, R5, RZ, 0x3c, !PT ;  /* 0x0000000509057212 */ /* 0x000fe400078e3cff */
[----:B------:R-:W-:Y:S02]  /*0500*/  LOP3.LUT R6, R10, R6, RZ, 0x3c, !PT ;  /* 0x000000060a067212 */ /* 0x000fe400078e3cff */
[----:B------:R-:W-:-:S05]  /*0510*/  LOP3.LUT R7, R11, R7, RZ, 0x3c, !PT ;  /* 0x000000070b077212 */ /* 0x000fca00078e3cff */
[----:B------:R-:W-:Y:S05]  /*0520*/  @!P0 BRA `(.L_x_19) ;  /* 0x0000000000448947 */ /* 0x000fea0003800000 */
[----:B------:R-:W-:Y:S01]  /*0530*/  ISETP.NE.AND P0, PT, R19, 0x2, PT ;  /* 0x000000021300780c */ /* 0x000fe20003f05270 */
[----:B------:R-:W2:-:S12]  /*0540*/  LDG.E.64.CONSTANT R8, desc[UR6][R22.64+0x8] ;  /* 0x0000080616087981 */ /* 0x000e98000c1e9b00 */
[----:B------:R-:W3:Y:S01]  /*0550*/  @P0 LDG.E.64.CONSTANT R10, desc[UR6][R22.64+0x10] ;  /* 0x00001006160a0981 */ /* 0x000ee2000c1e9b00 */
[----:B--2---:R-:W-:-:S05]  /*0560*/  IADD3 R8, P1, PT, R8, R15, RZ ;  /* 0x0000000f08087210 */ /* 0x004fca0007f3e0ff */
[----:B------:R-:W-:Y:S01]  /*0570*/  IMAD.X R9, R9, 0x1, R13, P1 ;  /* 0x0000000109097824 */ /* 0x000fe200008e060d */
[----:B---3--:R-:W-:-:S05]  /*0580*/  @P0 IADD3 R12, P1, PT, R10, R15, RZ ;  /* 0x0000000f0a0c0210 */ /* 0x008fca0007f3e0ff */
[----:B------:R-:W-:Y:S02]  /*0590*/  @P0 IMAD.X R13, R11, 0x1, R13, P1 ;  /* 0x000000010b0d0824 */ /* 0x000fe400008e060d */
[----:B------:R-:W2:Y:S04]  /*05a0*/  LDG.E.128.CONSTANT R8, desc[UR6][R8.64] ;  /* 0x0000000608087981 */ /* 0x000ea8000c1e9d00 */
[----:B------:R-:W3:Y:S01]  /*05b0*/  @P0 LDG.E.128.CONSTANT R12, desc[UR6][R12.64] ;  /* 0x000000060c0c0981 */ /* 0x000ee2000c1e9d00 */
[----:B--2---:R-:W-:Y:S02]  /*05c0*/  LOP3.LUT R4, R8, R4, RZ, 0x3c, !PT ;  /* 0x0000000408047212 */ /* 0x004fe400078e3cff */
[----:B------:R-:W-:Y:S02]  /*05d0*/  LOP3.LUT R5, R9, R5, RZ, 0x3c, !PT ;  /* 0x0000000509057212 */ /* 0x000fe400078e3cff */
[----:B------:R-:W-:-:S02]  /*05e0*/  LOP3.LUT R6, R10, R6, RZ, 0x3c, !PT ;  /* 0x000000060a067212 */ /* 0x000fc400078e3cff */
[----:B------:R-:W-:Y:S02]  /*05f0*/  LOP3.LUT R7, R11, R7, RZ, 0x3c, !PT ;  /* 0x000000070b077212 */ /* 0x000fe400078e3cff */
[----:B---3--:R-:W-:Y:S02]  /*0600*/  @P0 LOP3.LUT R4, R12, R4, RZ, 0x3c, !PT ;  /* 0x000000040c040212 */ /* 0x008fe400078e3cff */
[----:B------:R-:W-:Y:S02]  /*0610*/  @P0 LOP3.LUT R5, R13, R5, RZ, 0x3c, !PT ;  /* 0x000000050d050212 */ /* 0x000fe400078e3cff */
[----:B------:R-:W-:Y:S02]  /*0620*/  @P0 LOP3.LUT R6, R14, R6, RZ, 0x3c, !PT ;  /* 0x000000060e060212 */ /* 0x000fe400078e3cff */
[----:B------:R-:W-:-:S07]  /*0630*/  @P0 LOP3.LUT R7, R15, R7, RZ, 0x3c, !PT ;  /* 0x000000070f070212 */ /* 0x000fce00078e3cff */
.L_x_19:
[----:B------:R-:W0:Y:S02]  /*0640*/  LDCU.64 UR8, c[0x0][0x388] ;  /* 0x00007100ff0877ac */ /* 0x000e240008000a00 */
[----:B0-----:R-:W-:-:S04]  /*0650*/  LEA R8, P0, R17, UR8, 0x4 ;  /* 0x0000000811087c11 */ /* 0x001fc8000f8020ff */
[----:B------:R-:W-:Y:S02]  /*0660*/  LEA.HI.X R9, R17, UR9, R3, 0x4, P0 ;  /* 0x0000000911097c11 */ /* 0x000fe400080f2403 */
[----:B------:R-:W-:-:S03]  /*0670*/  IADD3 R17, P0, PT, R20, R17, RZ ;  /* 0x0000001114117210 */ /* 0x000fc60007f1e0ff */
[----:B------:R0:W-:Y:S02]  /*0680*/  STG.E.128 desc[UR6][R8.64], R4 ;  /* 0x0000000408007986 */ /* 0x0001e4000c101d06 */
[----:B------:R-:W-:Y:S01]  /*0690*/  IMAD.X R3, RZ, RZ, R3, P0 ;  /* 0x000000ffff037224 */ /* 0x000fe200000e0603 */
[----:B------:R-:W-:-:S04]  /*06a0*/  ISETP.GE.U32.AND P0, PT, R17, R0, PT ;  /* 0x000000001100720c */ /* 0x000fc80003f06070 */
[----:B------:R-:W-:-:S13]  /*06b0*/  ISETP.GE.U32.AND.EX P0, PT, R3, R2, PT, P0 ;  /* 0x000000020300720c */ /* 0x000fda0003f06100 */
[----:B0-----:R-:W-:Y:S05]  /*06c0*/  @!P0 BRA `(.L_x_20) ;  /* 0xfffffff800ac8947 */ /* 0x001fea000383ffff */
[----:B------:R-:W-:Y:S05]  /*06d0*/  EXIT ;  /* 0x000000000000794d */ /* 0x000fea0003800000 */
.L_x_16:
[----:B------:R-:W-:Y:S01]  /*06e0*/  IADD3 R9, P1, PT, R20, R17, RZ ;  /* 0x0000001114097210 */ /* 0x000fe20007f3e0ff */
[----:B------:R-:W-:Y:S03]  /*06f0*/  BSSY.RECONVERGENT B0, `(.L_x_21) ;  /* 0x0000025000007945 */ /* 0x000fe60003800200 */
[----:B------:R-:W-:Y:S01]  /*0700*/  ISETP.GE.U32.AND P0, PT, R9, R0, PT ;  /* 0x000000000900720c */ /* 0x000fe20003f06070 */
[----:B------:R-:W-:Y:S01]  /*0710*/  IMAD.X R11, RZ, RZ, R3, P1 ;  /* 0x000000ffff0b7224 */ /* 0x000fe200008e0603 */
[----:B------:R-:W-:-:S04]  /*0720*/  ISETP.GT.U32.AND P1, PT, R0, R9, PT ;  /* 0x000000090000720c */ /* 0x000fc80003f24070 */
[----:B------:R-:W-:Y:S02]  /*0730*/  ISETP.GE.U32.AND.EX P0, PT, R11, R2, PT, P0 ;  /* 0x000000020b00720c */ /* 0x000fe40003f06100 */
[----:B------:R-:W-:Y:S02]  /*0740*/  ISETP.GT.U32.AND.EX P1, PT, R2, R11, PT, P1 ;  /* 0x0000000b0200720c */ /* 0x000fe40003f24110 */
[----:B------:R-:W-:Y:S02]  /*0750*/  SEL R4, RZ, 0x1, P0 ;  /* 0x00000001ff047807 */ /* 0x000fe40000000000 */
[----:B------:R-:W-:Y:S02]  /*0760*/  SEL R5, R0, R9, P1 ;  /* 0x0000000900057207 */ /* 0x000fe40000800000 */
[----:B------:R-:W-:Y:S02]  /*0770*/  SEL R7, R2, R11, P1 ;  /* 0x0000000b02077207 */ /* 0x000fe40000800000 */
[----:B------:R-:W-:-:S04]  /*0780*/  IADD3 R5, P0, P1, R5, -R9, -R4 ;  /* 0x8000000905057210 */ /* 0x000fc8000791e804 */
[----:B------:R-:W-:-:S04]  /*0790*/  IADD3.X R7, PT, PT, R7, -0x1, ~R11, P0, P1 ;  /* 0xffffffff07077810 */ /* 0x000fc800007e2c0b */
[----:B------:R-:W-:-:S13]  /*07a0*/  ISETP.NE.U32.AND P0, PT, R7, RZ, PT ;  /* 0x000000ff0700720c */ /* 0x000fda0003f05070 */
[----:B------:R-:W-:Y:S05]  /*07b0*/  @P0 BRA `(.L_x_22) ;  /* 0x0000000000500947 */ /* 0x000fea0003800000 */
[----:B------:R-:W0:Y:S01]  /*07c0*/  I2F.U32.RP R8, R20 ;  /* 0x0000001400087306 */ /* 0x000e220000209000 */
[----:B------:R-:W-:Y:S01]  /*07d0*/  IMAD.MOV R9, RZ, RZ, -R20 ;  /* 0x000000ffff097224 */ /* 0x000fe200078e0a14 */
[----:B------:R-:W-:-:S06]  /*07e0*/  ISETP.NE.U32.AND P2, PT, R20, RZ, PT ;  /* 0x000000ff1400720c */ /* 0x000fcc0003f45070 */
[----:B0-----:R-:W0:Y:S02]  /*07f0*/  MUFU.RCP R8, R8 ;  /* 0x0000000800087308 */ /* 0x001e240000001000 */
[----:B0-----:R-:W-:-:S06]  /*0800*/  VIADD R6, R8, 0xffffffe ;  /* 0x0ffffffe08067836 */ /* 0x001fcc0000000000 */
[----:B------:R0:W1:Y:S02]  /*0810*/  F2I.FTZ.U32.TRUNC.NTZ R7, R6 ;  /* 0x0000000600077305 */ /* 0x000064000021f000 */
[----:B0-----:R-:W-:Y:S02]  /*0820*/  IMAD.MOV.U32 R6, RZ, RZ, RZ ;  /* 0x000000ffff067224 */ /* 0x001fe400078e00ff */
[----:B-1----:R-:W-:-:S04]  /*0830*/  IMAD R9, R9, R7, RZ ;  /* 0x0000000709097224 */ /* 0x002fc800078e02ff */
[----:B------:R-:W-:-:S06]  /*0840*/  IMAD.HI.U32 R10, R7, R9, R6 ;  /* 0x00000009070a7227 */ /* 0x000fcc00078e0006 */
[----:B------:R-:W-:-:S04]  /*0850*/  IMAD.HI.U32 R6, R10, R5, RZ ;  /* 0x000000050a067227 */ /* 0x000fc800078e00ff */
[----:B------:R-:W-:-:S04]  /*0860*/  IMAD.MOV R7, RZ, RZ, -R6 ;  /* 0x000000ffff077224 */ /* 0x000fc800078e0a06 */
[----:B------:R-:W-:Y:S02]  /*0870*/  IMAD R5, R20, R7, R5 ;  /* 0x0000000714057224 */ /* 0x000fe400078e0205 */
[----:B------:R-:W-:-:S03]  /*0880*/  IMAD.MOV.U32 R7, RZ, RZ, RZ ;  /* 0x000000ffff077224 */ /* 0x000fc600078e00ff */
[----:B------:R-:W-:-:S13]  /*0890*/  ISETP.GE.U32.AND P0, PT, R5, R20, PT ;  /* 0x000000140500720c */ /* 0x000fda0003f06070 */
[----:B------:R-:W-:Y:S02]  /*08a0*/  @P0 IMAD.IADD R5, R5, 0x1, -R20 ;  /* 0x0000000105050824 */ /* 0x000fe400078e0a14 */
[----:B------:R-:W-:-:S03]  /*08b0*/  @P0 VIADD R6, R6, 0x1 ;  /* 0x0000000106060836 */ /* 0x000fc60000000000 */
[----:B------:R-:W-:-:S13]  /*08c0*/  ISETP.GE.U32.AND P1, PT, R5, R20, PT ;  /* 0x000000140500720c */ /* 0x000fda0003f26070 */
[----:B------:R-:W-:Y:S01]  /*08d0*/  @P1 VIADD R6, R6, 0x1 ;  /* 0x0000000106061836 */ /* 0x000fe20000000000 */
[----:B------:R-:W-:Y:S01]  /*08e0*/  @!P2 LOP3.LUT R6, RZ, R20, RZ, 0x33, !PT ;  /* 0x00000014ff06a212 */ /* 0x000fe200078e33ff */
[----:B------:R-:W-:Y:S06]  /*08f0*/  BRA `(.L_x_23) ;  /* 0x0000000000107947 */ /* 0x000fec0003800000 */
.L_x_22:
[----:B------:R-:W-:-:S07]  /*0900*/  MOV R6, 0x920 ;  /* 0x0000092000067802 */ /* 0x000fce0000000f00 */
[----:B------:R-:W-:Y:S05]  /*0910*/  CALL.REL.NOINC `($__internal_0_$__cuda_sm20_div_u64) ;  /* 0x0000000000c47944 */ /* 0x000fea0003c00000 */
[----:B------:R-:W-:Y:S02]  /*0920*/  IMAD.MOV.U32 R6, RZ, RZ, R5 ;  /* 0x000000ffff067224 */ /* 0x000fe400078e0005 */
[----:B------:R-:W-:-:S07]  /*0930*/  IMAD.MOV.U32 R7, RZ, RZ, R8 ;  /* 0x000000ffff077224 */ /* 0x000fce00078e0008 */
.L_x_23:
[----:B------:R-:W-:Y:S05]  /*0940*/  BSYNC.RECONVERGENT B0 ;  /* 0x0000000000007941 */ /* 0x000fea0003800200 */
.L_x_21:
[----:B------:R-:W-:Y:S01]  /*0950*/  IADD3 R4, P0, PT, R6, R4, RZ ;  /* 0x0000000406047210 */ /* 0x000fe20007f1e0ff */
[----:B------:R-:W0:Y:S01]  /*0960*/  LDCU.64 UR4, c[0x0][0x388] ;  /* 0x00007100ff0477ac */ /* 0x000e220008000a00 */
[----:B------:R-:W-:Y:S02]  /*0970*/  BSSY.RECONVERGENT B0, `(.L_x_24) ;  /* 0x0000015000007945 */ /* 0x000fe40003800200 */
[C---:B------:R-:W-:Y:S01]  /*0980*/  LOP3.LUT R5, R4.reuse, 0x3, RZ, 0xc0, !PT ;  /* 0x0000000304057812 */ /* 0x040fe200078ec0ff */
[----:B------:R-:W-:Y:S01]  /*0990*/  IMAD.X R6, RZ, RZ, R7, P0 ;  /* 0x000000ffff067224 */ /* 0x000fe200000e0607 */
[----:B------:R-:W-:Y:S02]  /*09a0*/  ISETP.GE.U32.AND P0, PT, R4, 0x3, PT ;  /* 0x000000030400780c */ /* 0x000fe40003f06070 */
[----:B------:R-:W-:Y:S02]  /*09b0*/  ISETP.NE.U32.AND P1, PT, R5, 0x3, PT ;  /* 0x000000030500780c */ /* 0x000fe40003f25070 */
[----:B------:R-:W-:-:S02]  /*09c0*/  ISETP.GE.U32.AND.EX P0, PT, R6, RZ, PT, P0 ;  /* 0x000000ff0600720c */ /* 0x000fc40003f06100 */
[----:B------:R-:W-:-:S13]  /*09d0*/  ISETP.NE.AND.EX P1, PT, RZ, RZ, PT, P1 ;  /* 0x000000ffff00720c */ /* 0x000fda0003f25310 */
[----:B0-----:R-:W-:Y:S05]  /*09e0*/  @!P1 BRA `(.L_x_25) ;  /* 0x0000000000349947 */ /* 0x001fea0003800000 */
[----:B------:R-:W-:Y:S01]  /*09f0*/  VIADD R4, R4, 0x1 ;  /* 0x0000000104047836 */ /* 0x000fe20000000000 */
[----:B------:R-:W-:-:S04]  /*0a00*/  CS2R R6, SRZ ;  /* 0x0000000000067805 */ /* 0x000fc8000001ff00 */
[----:B------:R-:W-:-:S07]  /*0a10*/  LOP3.LUT R9, R4, 0x3, RZ, 0xc0, !PT ;  /* 0x0000000304097812 */ /* 0x000fce00078ec0ff */
.L_x_26:
[----:B------:R-:W-:-:S04]  /*0a20*/  LEA R4, P1, R17, UR4, 0x4 ;  /* 0x0000000411047c11 */ /* 0x000fc8000f8220ff */
[----:B------:R-:W-:Y:S02]  /*0a30*/  LEA.HI.X R5, R17, UR5, R3, 0x4, P1 ;  /* 0x0000000511057c11 */ /* 0x000fe400088f2403 */
[----:B------:R-:W-:Y:S02]  /*0a40*/  IADD3 R6, P1, PT, R6, 0x1, RZ ;  /* 0x0000000106067810 */ /* 0x000fe40007f3e0ff */
[----:B------:R-:W-:Y:S01]  /*0a50*/  IADD3 R17, P2, PT, R20, R17, RZ ;  /* 0x0000001114117210 */ /* 0x000fe20007f5e0ff */
[----:B------:R0:W-:Y:S02]  /*0a60*/  STG.E.128 desc[UR6][R4.64], RZ ;  /* 0x000000ff04007986 */ /* 0x0001e4000c101d06 */
[----:B------:R-:W-:Y:S01]  /*0a70*/  IMAD.X R7, RZ, RZ, R7, P1 ;  /* 0x000000ffff077224 */ /* 0x000fe200008e0607 */
[----:B------:R-:W-:Y:S01]  /*0a80*/  ISETP.NE.U32.AND P1, PT, R6, R9, PT ;  /* 0x000000090600720c */ /* 0x000fe20003f25070 */
[----:B------:R-:W-:-:S03]  /*0a90*/  IMAD.X R3, RZ, RZ, R3, P2 ;  /* 0x000000ffff037224 */ /* 0x000fc600010e0603 */
[----:B------:R-:W-:-:S13]  /*0aa0*/  ISETP.NE.AND.EX P1, PT, R7, RZ, PT, P1 ;  /* 0x000000ff0700720c */ /* 0x000fda0003f25310 */
[----:B0-----:R-:W-:Y:S05]  /*0ab0*/  @P1 BRA `(.L_x_26) ;  /* 0xfffffffc00d81947 */ /* 0x001fea000383ffff */
.L_x_25:
[----:B------:R-:W-:Y:S05]  /*0ac0*/  BSYNC.RECONVERGENT B0 ;  /* 0x0000000000007941 */ /* 0x000fea0003800200 */
.L_x_24:
[----:B------:R-:W-:Y:S05]  /*0ad0*/  @!P0 EXIT ;  /* 0x000000000000894d */ /* 0x000fea0003800000 */
[----:B------:R-:W-:Y:S01]  /*0ae0*/  IMAD.SHL.U32 R13, R20, 0x10, RZ ;  /* 0x00000010140d7824 */ /* 0x000fe200078e00ff */
[----:B------:R-:W-:Y:S01]  /*0af0*/  SHF.R.U32.HI R15, RZ, 0x1c, R20 ;  /* 0x0000001cff0f7819 */ /* 0x000fe20000011614 */
[----:B------:R-:W0:Y:S06]  /*0b00*/  LDCU.64 UR4, c[0x0][0x388] ;  /* 0x00007100ff0477ac */ /* 0x000e2c0008000a00 */
.L_x_27:
[----:B0-----:R-:W-:-:S04]  /*0b10*/  LEA R10, P0, R17, UR4, 0x4 ;  /* 0x00000004110a7c11 */ /* 0x001fc8000f8020ff */
[----:B------:R-:W-:Y:S02]  /*0b20*/  LEA.HI.X R11, R17, UR5, R3, 0x4, P0 ;  /* 0x00000005110b7c11 */ /* 0x000fe400080f2403 */
[----:B------:R-:W-:-:S03]  /*0b30*/  IADD3 R4, P0, PT, R13, R10, RZ ;  /* 0x0000000a0d047210 */ /* 0x000fc60007f1e0ff */
[----:B------:R1:W-:Y:S02]  /*0b40*/  STG.E.128 desc[UR6][R10.64], RZ ;  /* 0x000000ff0a007986 */ /* 0x0003e4000c101d06 */
[----:B------:R-:W-:Y:S01]  /*0b50*/  IMAD.X R5, R15, 0x1, R11, P0 ;  /* 0x000000010f057824 */ /* 0x000fe200000e060b */
[----:B------:R-:W-:-:S04]  /*0b60*/  IADD3 R6, P0, PT, R13, R4, RZ ;  /* 0x000000040d067210 */ /* 0x000fc80007f1e0ff */
[----:B------:R1:W-:Y:S01]  /*0b70*/  STG.E.128 desc[UR6][R4.64], RZ ;  /* 0x000000ff04007986 */ /* 0x0003e2000c101d06 */
[----:B------:R-:W-:Y:S01]  /*0b80*/  IMAD.X R7, R15, 0x1, R5, P0 ;  /* 0x000000010f077824 */ /* 0x000fe200000e0605 */
[----:B------:R-:W-:-:S04]  /*0b90*/  IADD3 R8, P0, PT, R13, R6, RZ ;  /* 0x000000060d087210 */ /* 0x000fc80007f1e0ff */
[----:B------:R1:W-:Y:S01]  /*0ba0*/  STG.E.128 desc[UR6][R6.64], RZ ;  /* 0x000000ff06007986 */ /* 0x0003e2000c101d06 */
[----:B------:R-:W-:Y:S01]  /*0bb0*/  IMAD.X R9, R15, 0x1, R7, P0 ;  /* 0x000000010f097824 */ /* 0x000fe200000e0607 */
[----:B------:R-:W-:-:S04]  /*0bc0*/  LEA R17, P0, R20, R17, 0x2 ;  /* 0x0000001114117211 */ /* 0x000fc800078010ff */
[----:B------:R1:W-:Y:S01]  /*0bd0*/  STG.E.128 desc[UR6][R8.64], RZ ;  /* 0x000000ff08007986 */ /* 0x0003e2000c101d06 */
[----:B------:R-:W-:Y:S02]  /*0be0*/  LEA.HI.X R3, R20, R3, RZ, 0x2, P0 ;  /* 0x0000000314037211 */ /* 0x000fe400000f14ff */
[----:B------:R-:W-:-:S04]  /*0bf0*/  ISETP.GE.U32.AND P0, PT, R17, R0, PT ;  /* 0x000000001100720c */ /* 0x000fc80003f06070 */
[----:B------:R-:W-:-:S13]  /*0c00*/  ISETP.GE.U32.AND.EX P0, PT, R3, R2, PT, P0 ;  /* 0x000000020300720c */ /* 0x000fda0003f06100 */
[----:B-1----:R-:W-:Y:S05]  /*0c10*/  @!P0 BRA `(.L_x_27) ;  /* 0xfffffffc00bc8947 */ /* 0x002fea000383ffff */
[----:B------:R-:W-:Y:S05]  /*0c20*/  EXIT ;  /* 0x000000000000794d */ /* 0x000fea0003800000 */
        .weak           $__internal_0_$__cuda_sm20_div_u64
        .type           $__internal_0_$__cuda_sm20_div_u64,@function
        .size           $__internal_0_$__cuda_sm20_div_u64,(.L_x_74 - $__internal_0_$__cuda_sm20_div_u64)
$__internal_0_$__cuda_sm20_div_u64:
[----:B------:R-:W-:-:S04]  /*0c30*/  IMAD.MOV.U32 R21, RZ, RZ, RZ ;  /* 0x000000ffff157224 */ /* 0x000fc800078e00ff */
[----:B------:R-:W0:Y:S08]  /*0c40*/  I2F.U64.RP R12, R20 ;  /* 0x00000014000c7312 */ /* 0x000e300000309000 */
[----:B0-----:R-:W0:Y:S02]  /*0c50*/  MUFU.RCP R12, R12 ;  /* 0x0000000c000c7308 */ /* 0x001e240000001000 */
[----:B0-----:R-:W-:-:S06]  /*0c60*/  VIADD R8, R12, 0x1ffffffe ;  /* 0x1ffffffe0c087836 */ /* 0x001fcc0000000000 */
[----:B------:R-:W0:Y:S02]  /*0c70*/  F2I.U64.TRUNC R8, R8 ;  /* 0x0000000800087311 */ /* 0x000e24000020d800 */
[----:B0-----:R-:W-:-:S04]  /*0c80*/  IMAD.WIDE.U32 R10, R8, R20, RZ ;  /* 0x00000014080a7225 */ /* 0x001fc800078e00ff */
[----:B------:R-:W-:Y:S01]  /*0c90*/  IMAD R11, R9, R20, R11 ;  /* 0x00000014090b7224 */ /* 0x000fe200078e020b */
[----:B------:R-:W-:-:S05]  /*0ca0*/  IADD3 R13, P0, PT, RZ, -R10, RZ ;  /* 0x8000000aff0d7210 */ /* 0x000fca0007f1e0ff */
[----:B------:R-:W-:-:S04]  /*0cb0*/  IMAD.HI.U32 R10, R8, R13, RZ ;  /* 0x0000000d080a7227 */ /* 0x000fc800078e00ff */
[----:B------:R-:W-:Y:S02]  /*0cc0*/  IMAD.X R15, RZ, RZ, ~R11, P0 ;  /* 0x000000ffff0f7224 */ /* 0x000fe400000e0e0b */
[----:B------:R-:W-:Y:S02]  /*0cd0*/  IMAD.MOV.U32 R11, RZ, RZ, R8 ;  /* 0x000000ffff0b7224 */ /* 0x000fe400078e0008 */
[-C--:B------:R-:W-:Y:S02]  /*0ce0*/  IMAD R19, R9, R15.reuse, RZ ;  /* 0x0000000f09137224 */ /* 0x080fe400078e02ff */
[----:B------:R-:W-:-:S04]  /*0cf0*/  IMAD.WIDE.U32 R10, P0, R8, R15, R10 ;  /* 0x0000000f080a7225 */ /* 0x000fc8000780000a */
[----:B------:R-:W-:-:S04]  /*0d00*/  IMAD.HI.U32 R15, R9, R15, RZ ;  /* 0x0000000f090f7227 */ /* 0x000fc800078e00ff */
[----:B------:R-:W-:-:S05]  /*0d10*/  IMAD.HI.U32 R10, P1, R9, R13, R10 ;  /* 0x0000000d090a7227 */ /* 0x000fca000782000a */
[----:B------:R-:W-:Y:S01]  /*0d20*/  IADD3 R11, P2, PT, R19, R10, RZ ;  /* 0x0000000a130b7210 */ /* 0x000fe20007f5e0ff */
[----:B------:R-:W-:-:S04]  /*0d30*/  IMAD.X R10, R15, 0x1, R9, P0 ;  /* 0x000000010f0a7824 */ /* 0x000fc800000e0609 */
[----:B------:R-:W-:Y:S01]  /*0d40*/  IMAD.WIDE.U32 R8, R11, R20, RZ ;  /* 0x000000140b087225 */ /* 0x000fe200078e00ff */
[----:B------:R-:W-:Y:S02]  /*0d50*/  IADD3.X R13, PT, PT, RZ, RZ, R10, P2, P1 ;  /* 0x000000ffff0d7210 */ /* 0x000fe400017e240a */
[----:B------:R-:W-:-:S03]  /*0d60*/  IADD3 R15, P0, PT, RZ, -R8, RZ ;  /* 0x80000008ff0f7210 */ /* 0x000fc60007f1e0ff */
[----:B------:R-:W-:Y:S02]  /*0d70*/  IMAD R8, R13, R20, R9 ;  /* 0x000000140d087224 */ /* 0x000fe400078e0209 */
[----:B------:R-:W-:-:S04]  /*0d80*/  IMAD.HI.U32 R10, R11, R15, RZ ;  /* 0x0000000f0b0a7227 */ /* 0x000fc800078e00ff */
[----:B------:R-:W-:-:S04]  /*0d90*/  IMAD.X R8, RZ, RZ, ~R8, P0 ;  /* 0x000000ffff087224 */ /* 0x000fc800000e0e08 */
[----:B------:R-:W-:-:S04]  /*0da0*/  IMAD.WIDE.U32 R10, P0, R11, R8, R10 ;  /* 0x000000080b0a7225 */ /* 0x000fc8000780000a */
[C---:B------:R-:W-:Y:S02]  /*0db0*/  IMAD R9, R13.reuse, R8, RZ ;  /* 0x000000080d097224 */ /* 0x040fe400078e02ff */
[----:B------:R-:W-:-:S04]  /*0dc0*/  IMAD.HI.U32 R10, P1, R13, R15, R10 ;  /* 0x0000000f0d0a7227 */ /* 0x000fc8000782000a */
[----:B------:R-:W-:Y:S01]  /*0dd0*/  IMAD.HI.U32 R8, R13, R8, RZ ;  /* 0x000000080d087227 */ /* 0x000fe200078e00ff */
[----:B------:R-:W-:-:S03]  /*0de0*/  IADD3 R10, P2, PT, R9, R10, RZ ;  /* 0x0000000a090a7210 */ /* 0x000fc60007f5e0ff */
[----:B------:R-:W-:Y:S02]  /*0df0*/  IMAD.X R13, R8, 0x1, R13, P0 ;  /* 0x00000001080d7824 */ /* 0x000fe400000e060d */
[----:B------:R-:W-:-:S03]  /*0e00*/  IMAD.HI.U32 R8, R10, R5, RZ ;  /* 0x000000050a087227 */ /* 0x000fc600078e00ff */
[----:B------:R-:W-:Y:S01]  /*0e10*/  IADD3.X R12, PT, PT, RZ, RZ, R13, P2, P1 ;  /* 0x000000ffff0c7210 */ /* 0x000fe200017e240d */
[----:B------:R-:W-:Y:S02]  /*0e20*/  IMAD.MOV.U32 R9, RZ, RZ, RZ ;  /* 0x000000ffff097224 */ /* 0x000fe400078e00ff */
[----:B------:R-:W-:-:S04]  /*0e30*/  IMAD.WIDE.U32 R8, R10, R7, R8 ;  /* 0x000000070a087225 */ /* 0x000fc800078e0008 */
[C---:B------:R-:W-:Y:S02]  /*0e40*/  IMAD R11, R12.reuse, R7, RZ ;  /* 0x000000070c0b7224 */ /* 0x040fe400078e02ff */
[----:B------:R-:W-:-:S04]  /*0e50*/  IMAD.HI.U32 R8, P0, R12, R5, R8 ;  /* 0x000000050c087227 */ /* 0x000fc80007800008 */
[----:B------:R-:W-:Y:S01]  /*0e60*/  IMAD.HI.U32 R12, R12, R7, RZ ;  /* 0x000000070c0c7227 */ /* 0x000fe200078e00ff */
[----:B------:R-:W-:-:S03]  /*0e70*/  IADD3 R11, P1, PT, R11, R8, RZ ;  /* 0x000000080b0b7210 */ /* 0x000fc60007f3e0ff */
[----:B------:R-:W-:-:S04]  /*0e80*/  IMAD.X R8, RZ, RZ, R12, P0 ;  /* 0x000000ffff087224 */ /* 0x000fc800000e060c */
[----:B------:R-:W-:Y:S02]  /*0e90*/  IMAD.X R13, RZ, RZ, R8, P1 ;  /* 0x000000ffff0d7224 */ /* 0x000fe400008e0608 */
[----:B------:R-:W-:-:S04]  /*0ea0*/  IMAD.WIDE.U32 R8, R11, R20, RZ ;  /* 0x000000140b087225 */ /* 0x000fc800078e00ff */
[----:B------:R-:W-:Y:S01]  /*0eb0*/  IMAD R10, R13, R20, R9 ;  /* 0x000000140d0a7224 */ /* 0x000fe200078e0209 */
[----:B------:R-:W-:-:S04]  /*0ec0*/  IADD3 R9, P0, PT, -R8, R5, RZ ;  /* 0x0000000508097210 */ /* 0x000fc80007f1e1ff */
[-C--:B------:R-:W-:Y:S01]  /*0ed0*/  IADD3 R5, P1, PT, -R20, R9.reuse, RZ ;  /* 0x0000000914057210 */ /* 0x080fe20007f3e1ff */
[----:B------:R-:W-:Y:S01]  /*0ee0*/  IMAD.X R12, R7, 0x1, ~R10, P0 ;  /* 0x00000001070c7824 */ /* 0x000fe200000e0e0a */
[----:B------:R-:W-:Y:S02]  /*0ef0*/  ISETP.GE.U32.AND P0, PT, R9, R20, PT ;  /* 0x000000140900720c */ /* 0x000fe40003f06070 */
[----:B------:R-:W-:Y:S02]  /*0f00*/  IADD3 R10, P2, PT, R11, 0x1, RZ ;  /* 0x000000010b0a7810 */ /* 0x000fe40007f5e0ff */
[C---:B------:R-:W-:Y:S02]  /*0f10*/  ISETP.GE.U32.AND.EX P0, PT, R12.reuse, RZ, PT, P0 ;  /* 0x000000ff0c00720c */ /* 0x040fe40003f06100 */
[----:B------:R-:W-:Y:S01]  /*0f20*/  IADD3.X R7, PT, PT, R12, -0x1, RZ, P1, !PT ;  /* 0xffffffff0c077810 */ /* 0x000fe20000ffe4ff */
[----:B------:R-:W-:Y:S01]  /*0f30*/  IMAD.X R8, RZ, RZ, R13, P2 ;  /* 0x000000ffff087224 */ /* 0x000fe200010e060d */
[----:B------:R-:W-:-:S02]  /*0f40*/  SEL R5, R5, R9, P0 ;  /* 0x0000000905057207 */ /* 0x000fc40000000000 */
[----:B------:R-:W-:Y:S02]  /*0f50*/  SEL R10, R10, R11, P0 ;  /* 0x0000000b0a0a7207 */ /* 0x000fe40000000000 */
[----:B------:R-:W-:Y:S02]  /*0f60*/  SEL R7, R7, R12, P0 ;  /* 0x0000000c07077207 */ /* 0x000fe40000000000 */
[----:B------:R-:W-:Y:S02]  /*0f70*/  SEL R13, R8, R13, P0 ;  /* 0x0000000d080d7207 */ /* 0x000fe40000000000 */
[----:B------:R-:W-:Y:S02]  /*0f80*/  ISETP.GE.U32.AND P0, PT, R5, R20, PT ;  /* 0x000000140500720c */ /* 0x000fe40003f06070 */
[----:B------:R-:W-:Y:S02]  /*0f90*/  IADD3 R5, P2, PT, R10, 0x1, RZ ;  /* 0x000000010a057810 */ /* 0x000fe40007f5e0ff */
[----:B------:R-:W-:-:S02]  /*0fa0*/  ISETP.NE.U32.AND P1, PT, R20, RZ, PT ;  /* 0x000000ff1400720c */ /* 0x000fc40003f25070 */
[----:B------:R-:W-:Y:S01]  /*0fb0*/  ISETP.GE.U32.AND.EX P0, PT, R7, RZ, PT, P0 ;  /* 0x000000ff0700720c */ /* 0x000fe20003f06100 */
[----:B------:R-:W-:Y:S01]  /*0fc0*/  IMAD.X R8, RZ, RZ, R13, P2 ;  /* 0x000000ffff087224 */ /* 0x000fe200010e060d */
[----:B------:R-:W-:Y:S01]  /*0fd0*/  ISETP.NE.AND.EX P1, PT, RZ, RZ, PT, P1 ;  /* 0x000000ffff00720c */ /* 0x000fe20003f25310 */
[----:B------:R-:W-:Y:S01]  /*0fe0*/  IMAD.MOV.U32 R7, RZ, RZ, 0x0 ;  /* 0x00000000ff077424 */ /* 0x000fe200078e00ff */
[----:B------:R-:W-:Y:S02]  /*0ff0*/  SEL R5, R5, R10, P0 ;  /* 0x0000000a05057207 */ /* 0x000fe40000000000 */
[----:B------:R-:W-:Y:S02]  /*1000*/  SEL R8, R8, R13, P0 ;  /* 0x0000000d08087207 */ /* 0x000fe40000000000 */
[----:B------:R-:W-:Y:S02]  /*1010*/  SEL R5, R5, 0xffffffff, P1 ;  /* 0xffffffff05057807 */ /* 0x000fe40000800000 */
[----:B------:R-:W-:Y:S01]  /*1020*/  SEL R8, R8, 0xffffffff, P1 ;  /* 0xffffffff08087807 */ /* 0x000fe20000800000 */
[----:B------:R-:W-:Y:S06]  /*1030*/  RET.REL.NODEC R6 `(_Z26raid6_encode_p_only_kernelPPKhPhmi) ;  /* 0xffffffec06f07950 */ /* 0x000fec0003c3ffff */
.L_x_28:
        /* <DEDUP_REMOVED lines=12> */
.L_x_74:


//--------------------- .text._Z19raid6_update_kernelPKhS0_PhS1_S0_S0_iS0_m --------------------------
	.section	.text._Z19raid6_update_kernelPKhS0_PhS1_S0_S0_iS0_m,"ax",@progbits
	.align	128
        .global         _Z19raid6_update_kernelPKhS0_PhS1_S0_S0_iS0_m
        .type           _Z19raid6_update_kernelPKhS0_PhS1_S0_S0_iS0_m,@function
        .size           _Z19raid6_update_kernelPKhS0_PhS1_S0_S0_iS0_m,(.L_x_79 - _Z19raid6_update_kernelPKhS0_PhS1_S0_S0_iS0_m)
        .other          _Z19raid6_update_kernelPKhS0_PhS1_S0_S0_iS0_m,@"STO_CUDA_ENTRY STV_DEFAULT"
_Z19raid6_update_kernelPKhS0_PhS1_S0_S0_iS0_m:
.text._Z19raid6_update_kernelPKhS0_PhS1_S0_S0_iS0_m:
        /* <DEDUP_REMOVED lines=12> */
[----:B------:R-:W0:Y:S01]  /*00c0*/  LDCU.64 UR6, c[0x0][0x3b8] ;  /* 0x00007700ff0677ac */ /* 0x000e220008000a00 */
[----:B------:R-:W1:Y:S01]  /*00d0*/  LDCU.64 UR8, c[0x0][0x358] ;  /* 0x00006b00ff0877ac */ /* 0x000e620008000a00 */
[----:B------:R-:W2:Y:S01]  /*00e0*/  LDCU.64 UR10, c[0x0][0x3c0] ;  /* 0x00007800ff0a77ac */ /* 0x000ea20008000a00 */
[----:B------:R-:W3:Y:S01]  /*00f0*/  LDCU.128 UR12, c[0x0][0x3a0] ;  /* 0x00007400ff0c77ac */ /* 0x000ee20008000c00 */
[----:B------:R-:W4:Y:S01]  /*0100*/  LDCU.128 UR16, c[0x0][0x390] ;  /* 0x00007200ff1077ac */ /* 0x000f220008000c00 */
[----:B0-----:R-:W-:-:S04]  /*0110*/  UIADD3 UR4, UP0, UPT, UR5, UR6, URZ ;  /* 0x0000000605047290 */ /* 0x001fc8000ff1e0ff */
[----:B------:R-:W-:Y:S02]  /*0120*/  ULEA.HI.X.SX32 UR5, UR5, UR7, 0x1, UP0 ;  /* 0x0000000705057291 */ /* 0x000fe400080f0eff */
[----:B------:R-:W-:-:S04]  /*0130*/  IMAD.U32 R6, RZ, RZ, UR4 ;  /* 0x00000004ff067e24 */ /* 0x000fc8000f8e00ff */
[----:B------:R-:W-:-:S05]  /*0140*/  IMAD.U32 R7, RZ, RZ, UR5 ;  /* 0x00000005ff077e24 */ /* 0x000fca000f8e00ff */
[----:B-1----:R-:W5:Y:S01]  /*0150*/  LDG.E.U8.CONSTANT R2, desc[UR8][R6.64] ;  /* 0x0000000806027981 */ /* 0x002f62000c1e9100 */
[----:B------:R-:W-:Y:S01]  /*0160*/  BSSY.RECONVERGENT B0, `(.L_x_29) ;  /* 0x000002c000007945 */ /* 0x000fe20003800200 */
[----:B------:R-:W-:Y:S01]  /*0170*/  IMAD.MOV.U32 R3, RZ, RZ, RZ ;  /* 0x000000ffff037224 */ /* 0x000fe200078e00ff */
[----:B------:R-:W0:Y:S01]  /*0180*/  LDCU.128 UR4, c[0x0][0x380] ;  /* 0x00007000ff0477ac */ /* 0x000e220008000c00 */
[C---:B-----5:R-:W-:Y:S02]  /*0190*/  ISETP.NE.AND P0, PT, R2.reuse, RZ, PT ;  /* 0x000000ff0200720c */ /* 0x060fe40003f05270 */
[----:B0-234-:R-:W-:-:S11]  /*01a0*/  LOP3.LUT R4, R2, 0xff, RZ, 0xc0, !PT ;  /* 0x000000ff02047812 */ /* 0x01dfd600078ec0ff */
.L_x_30:
[C---:B------:R-:W-:Y:S02]  /*01b0*/  IADD3 R10, P1, PT, R5.reuse, UR12, RZ ;  /* 0x0000000c050a7c10 */ /* 0x040fe4000ff3e0ff */
[----:B------:R-:W-:Y:S02]  /*01c0*/  IADD3 R12, P2, PT, R5, UR14, RZ ;  /* 0x0000000e050c7c10 */ /* 0x000fe4000ff5e0ff */
[C---:B-1----:R-:W-:Y:S02]  /*01d0*/  IADD3.X R11, PT, PT, R3.reuse, UR13, RZ, P1, !PT ;  /* 0x0000000d030b7c10 */ /* 0x042fe40008ffe4ff */
[----:B------:R-:W-:-:S03]  /*01e0*/  IADD3.X R13, PT, PT, R3, UR15, RZ, P2, !PT ;  /* 0x0000000f030d7c10 */ /* 0x000fc600097fe4ff */
[----:B------:R-:W2:Y:S04]  /*01f0*/  LDG.E.U8.CONSTANT R19, desc[UR8][R10.64] ;  /* 0x000000080a137981 */ /* 0x000ea8000c1e9100 */
[----:B------:R-:W3:Y:S01]  /*0200*/  LDG.E.U8.CONSTANT R13, desc[UR8][R12.64] ;  /* 0x000000080c0d7981 */ /* 0x000ee2000c1e9100 */
[C---:B------:R-:W-:Y:S02]  /*0210*/  IADD3 R6, P1, PT, R5.reuse, UR4, RZ ;  /* 0x0000000405067c10 */ /* 0x040fe4000ff3e0ff */
[----:B------:R-:W-:Y:S02]  /*0220*/  IADD3 R8, P2, PT, R5, UR6, RZ ;  /* 0x0000000605087c10 */ /* 0x000fe4000ff5e0ff */
[C---:B------:R-:W-:Y:S02]  /*0230*/  IADD3.X R7, PT, PT, R3.reuse, UR5, RZ, P1, !PT ;  /* 0x0000000503077c10 */ /* 0x040fe40008ffe4ff */
[----:B------:R-:W-:-:S03]  /*0240*/  IADD3.X R9, PT, PT, R3, UR7, RZ, P2, !PT ;  /* 0x0000000703097c10 */ /* 0x000fc600097fe4ff */
[----:B------:R-:W4:Y:S04]  /*0250*/  LDG.E.U8.CONSTANT R16, desc[UR8][R6.64] ;  /* 0x0000000806107981 */ /* 0x000f28000c1e9100 */
[----:B------:R0:W5:Y:S01]  /*0260*/  LDG.E.U8.CONSTANT R17, desc[UR8][R8.64] ;  /* 0x0000000808117981 */ /* 0x000162000c1e9100 */
[----:B--2---:R-:W-:Y:S02]  /*0270*/  ISETP.EQ.OR P1, PT, R19, RZ, !P0 ;  /* 0x000000ff1300720c */ /* 0x004fe40004722670 */
[----:B------:R-:W-:-:S04]  /*0280*/  ISETP.NE.AND P0, PT, R2, RZ, PT ;  /* 0x000000ff0200720c */ /* 0x000fc80003f05270 */
[----:B---3--:R-:W-:-:S07]  /*0290*/  ISETP.EQ.OR P2, PT, R13, RZ, !P0 ;  /* 0x000000ff0d00720c */ /* 0x008fce0004742670 */
[----:B------:R-:W1:Y:S06]  /*02a0*/  @!P1 LDC.U8 R10, c[0x3][R19+0x200] ;  /* 0x00c08000130a9b82 */ /* 0x000e6c0000000000 */
[C---:B------:R-:W-:Y:S02]  /*02b0*/  @!P2 LOP3.LUT R14, R13.reuse, 0xff, RZ, 0xc0, !PT ;  /* 0x000000ff0d0ea812 */ /* 0x040fe400078ec0ff */
[----:B------:R-:W1:Y:S01]  /*02c0*/  @!P1 LDC.U8 R11, c[0x3][R4+0x200] ;  /* 0x00c08000040b9b82 */ /* 0x000e620000000000 */
[----:B----4-:R-:W-:-:S07]  /*02d0*/  LOP3.LUT R13, R13, R19, R16, 0x96, !PT ;  /* 0x000000130d0d7212 */ /* 0x010fce00078e9610 */
[----:B------:R-:W2:Y:S08]  /*02e0*/  @!P2 LDC.U8 R12, c[0x3][R14+0x200] ;  /* 0x00c080000e0cab82 */ /* 0x000eb00000000000 */
[----:B------:R-:W2:Y:S01]  /*02f0*/  @!P2 LDC.U8 R21, c[0x3][R4+0x200] ;  /* 0x00c080000415ab82 */ /* 0x000ea20000000000 */
[----:B-1----:R-:W-:Y:S01]  /*0300*/  @!P1 IMAD.IADD R15, R10, 0x1, R11 ;  /* 0x000000010a0f9824 */ /* 0x002fe200078e020b */
[----:B------:R-:W-:-:S02]  /*0310*/  PRMT R10, RZ, 0x7610, R10 ;  /* 0x00007610ff0a7816 */ /* 0x000fc4000000000a */
[----:B------:R-:W-:-:S04]  /*0320*/  PRMT R11, RZ, 0x7610, R11 ;  /* 0x00007610ff0b7816 */ /* 0x000fc8000000000b */
[----:B------:R-:W5:Y:S01]  /*0330*/  @!P1 LDC.U8 R10, c[0x3][R15] ;  /* 0x00c000000f0a9b82 */ /* 0x000f620000000000 */
[----:B------:R-:W-:-:S04]  /*0340*/  IADD3 R6, P1, PT, R5, UR16, RZ ;  /* 0x0000001005067c10 */ /* 0x000fc8000ff3e0ff */
[----:B------:R-:W-:Y:S01]  /*0350*/  IADD3.X R7, PT, PT, R3, UR17, RZ, P1, !PT ;  /* 0x0000001103077c10 */ /* 0x000fe20008ffe4ff */
[----:B--2---:R-:W-:-:S04]  /*0360*/  @!P2 IMAD.IADD R12, R21, 0x1, R12 ;  /* 0x00000001150ca824 */ /* 0x004fc800078e020c */
[----:B------:R1:W-:Y:S01]  /*0370*/  STG.E.U8 desc[UR8][R6.64], R13 ;  /* 0x0000000d06007986 */ /* 0x0003e2000c101108 */
[----:B------:R-:W5:Y:S01]  /*0380*/  @!P2 LDC.U8 R11, c[0x3][R12] ;  /* 0x00c000000c0bab82 */ /* 0x000f620000000000 */
[----:B0-----:R-:W-:Y:S02]  /*0390*/  IADD3 R8, P2, PT, R5, UR18, RZ ;  /* 0x0000001205087c10 */ /* 0x001fe4000ff5e0ff */
[----:B------:R-:W-:Y:S02]  /*03a0*/  IADD3 R5, P1, PT, R0, R5, RZ ;  /* 0x0000000500057210 */ /* 0x000fe40007f3e0ff */
[----:B------:R-:W-:-:S03]  /*03b0*/  IADD3.X R9, PT, PT, R3, UR19, RZ, P2, !PT ;  /* 0x0000001303097c10 */ /* 0x000fc600097fe4ff */
[----:B------:R-:W-:Y:S01]  /*03c0*/  IMAD.X R3, RZ, RZ, R3, P1 ;  /* 0x000000ffff037224 */ /* 0x000fe200008e0603 */
[----:B------:R-:W-:-:S04]  /*03d0*/  ISETP.GE.U32.AND P1, PT, R5, UR10, PT ;  /* 0x0000000a05007c0c */ /* 0x000fc8000bf26070 */
[----:B------:R-:W-:Y:S02]  /*03e0*/  ISETP.GE.U32.AND.EX P1, PT, R3, UR11, PT, P1 ;  /* 0x0000000b03007c0c */ /* 0x000fe4000bf26110 */
[----:B-----5:R-:W-:-:S05]  /*03f0*/  LOP3.LUT R11, R11, R10, R17, 0x96, !PT ;  /* 0x0000000a0b0b7212 */ /* 0x020fca00078e9611 */
[----:B------:R1:W-:Y:S06]  /*0400*/  STG.E.U8 desc[UR8][R8.64], R11 ;  /* 0x0000000b08007986 */ /* 0x0003ec000c101108 */
[----:B------:R-:W-:Y:S05]  /*0410*/  @!P1 BRA `(.L_x_30) ;  /* 0xfffffffc00649947 */ /* 0x000fea000383ffff */
[----:B------:R-:W-:Y:S05]  /*0420*/  BSYNC.RECONVERGENT B0 ;  /* 0x0000000000007941 */ /* 0x000fea0003800200 */
.L_x_29:
[----:B------:R-:W-:Y:S05]  /*0430*/  EXIT ;  /* 0x000000000000794d */ /* 0x000fea0003800000 */
.L_x_31:
        /* <DEDUP_REMOVED lines=12> */
.L_x_79:


//--------------------- .text._Z30raid6_encode_vectorized_kernelPPKhPhS2_miS0_ --------------------------
	.section	.text._Z30raid6_encode_vectorized_kernelPPKhPhS2_miS0_,"ax",@progbits
	.align	128
        .global         _Z30raid6_encode_vectorized_kernelPPKhPhS2_miS0_
        .type           _Z30raid6_encode_vectorized_kernelPPKhPhS2_miS0_,@function
        .size           _Z30raid6_encode_vectorized_kernelPPKhPhS2_miS0_,(.L_x_75 - _Z30raid6_encode_vectorized_kernelPPKhPhS2_miS0_)
        .other          _Z30raid6_encode_vectorized_kernelPPKhPhS2_miS0_,@"STO_CUDA_ENTRY STV_DEFAULT"
_Z30raid6_encode_vectorized_kernelPPKhPhS2_miS0_:
.text._Z30raid6_encode_vectorized_kernelPPKhPhS2_miS0_:
        /* <DEDUP_REMOVED lines=13> */
[----:B------:R-:W0:Y:S01]  /*00d0*/  LDCU UR4, c[0x0][0x3a0] ;  /* 0x00007400ff0477ac */ /* 0x000e220008000800 */
[----:B------:R-:W-:Y:S01]  /*00e0*/  IMAD.MOV.U32 R6, RZ, RZ, RZ ;  /* 0x000000ffff067224 */ /* 0x000fe200078e00ff */
[----:B------:R-:W1:Y:S01]  /*00f0*/  LDCU.64 UR6, c[0x0][0x358] ;  /* 0x00006b00ff0677ac */ /* 0x000e620008000a00 */
[----:B0-----:R-:W-:-:S09]  /*0100*/  UISETP.GE.AND UP0, UPT, UR4, 0x1, UPT ;  /* 0x000000010400788c */ /* 0x001fd2000bf06270 */
[----:B-1----:R-:W-:Y:S05]  /*0110*/  BRA.U !UP0, `(.L_x_32) ;  /* 0x00000011082c7547 */ /* 0x002fea000b800000 */
.L_x_58:
[----:B------:R-:W0:Y:S01]  /*0120*/  LDCU UR4, c[0x0][0x3a0] ;  /* 0x00007400ff0477ac */ /* 0x000e220008000800 */
[----:B------:R-:W-:Y:S01]  /*0130*/  IMAD.SHL.U32 R5, R3, 0x10, RZ ;  /* 0x0000001003057824 */ /* 0x000fe200078e00ff */
[----:B------:R-:W-:Y:S02]  /*0140*/  CS2R R8, SRZ ;  /* 0x0000000000087805 */ /* 0x000fe4000001ff00 */
[----:B------:R-:W-:Y:S01]  /*0150*/  CS2R R10, SRZ ;  /* 0x00000000000a7805 */ /* 0x000fe2000001ff00 */
[----:B------:R-:W1:Y:S01]  /*0160*/  LDCU.64 UR8, c[0x0][0x3a8] ;  /* 0x00007500ff0877ac */ /* 0x000e620008000a00 */
[----:B------:R-:W-:Y:S02]  /*0170*/  CS2R R12, SRZ ;  /* 0x00000000000c7805 */ /* 0x000fe4000001ff00 */
[----:B------:R-:W-:Y:S01]  /*0180*/  CS2R R14, SRZ ;  /* 0x00000000000e7805 */ /* 0x000fe2000001ff00 */
[----:B------:R-:W2:Y:S01]  /*0190*/  LDCU.64 UR10, c[0x0][0x380] ;  /* 0x00007000ff0a77ac */ /* 0x000ea20008000a00 */
[----:B0-----:R-:W-:Y:S01]  /*01a0*/  UIADD3 UR4, UPT, UPT, -UR4, URZ, URZ ;  /* 0x000000ff04047290 */ /* 0x001fe2000fffe1ff */
[----:B-1----:R-:W-:-:S02]  /*01b0*/  IMAD.U32 R20, RZ, RZ, UR8 ;  /* 0x00000008ff147e24 */ /* 0x002fc4000f8e00ff */
[----:B------:R-:W-:Y:S02]  /*01c0*/  IMAD.U32 R21, RZ, RZ, UR9 ;  /* 0x00000009ff157e24 */ /* 0x000fe4000f8e00ff */
[----:B--2---:R-:W-:Y:S02]  /*01d0*/  IMAD.U32 R22, RZ, RZ, UR10 ;  /* 0x0000000aff167e24 */ /* 0x004fe4000f8e00ff */
[----:B------:R-:W-:Y:S02]  /*01e0*/  IMAD.U32 R23, RZ, RZ, UR11 ;  /* 0x0000000bff177e24 */ /* 0x000fe4000f8e00ff */
[----:B------:R-:W-:-:S07]  /*01f0*/  IMAD.U32 R7, RZ, RZ, UR4 ;  /* 0x00000004ff077e24 */ /* 0x000fce000f8e00ff */
.L_x_57:
[----:B------:R-:W2:Y:S01]  /*0200*/  LDG.E.64.CONSTANT R16, desc[UR6][R22.64] ;  /* 0x0000000616107981 */ /* 0x000ea2000c1e9b00 */
[----:B------:R-:W-:-:S03]  /*0210*/  SHF.L.U64.HI R19, R3, 0x4, R6 ;  /* 0x0000000403137819 */ /* 0x000fc60000010206 */
[----:B------:R-:W3:Y:S01]  /*0220*/  LDG.E.U8.CONSTANT R25, desc[UR6][R20.64] ;  /* 0x0000000614197981 */ /* 0x000ee2000c1e9100 */
[----:B--2---:R-:W-:-:S05]  /*0230*/  IADD3 R16, P0, PT, R16, R5, RZ ;  /* 0x0000000510107210 */ /* 0x004fca0007f1e0ff */
[----:B------:R-:W-:-:S06]  /*0240*/  IMAD.X R17, R17, 0x1, R19, P0 ;  /* 0x0000000111117824 */ /* 0x000fcc00000e0613 */
[----:B------:R-:W2:Y:S01]  /*0250*/  LDG.E.128.CONSTANT R16, desc[UR6][R16.64] ;  /* 0x0000000610107981 */ /* 0x000ea2000c1e9d00 */
[C---:B---3--:R-:W-:Y:S01]  /*0260*/  LOP3.LUT R24, R25.reuse, 0xff, RZ, 0xc0, !PT ;  /* 0x000000ff19187812 */ /* 0x048fe200078ec0ff */
[----:B------:R-:W-:Y:S01]  /*0270*/  BSSY.RECONVERGENT B0, `(.L_x_33) ;  /* 0x000001d000007945 */ /* 0x000fe20003800200 */
[----:B------:R-:W-:Y:S02]  /*0280*/  ISETP.NE.AND P5, PT, R25, RZ, PT ;  /* 0x000000ff1900720c */ /* 0x000fe40003fa5270 */
[----:B--2---:R-:W-:-:S04]  /*0290*/  LOP3.LUT P0, R29, R16, 0xff, RZ, 0xc0, !PT ;  /* 0x000000ff101d7812 */ /* 0x004fc8000780c0ff */
[----:B------:R-:W-:-:S13]  /*02a0*/  ISETP.EQ.OR P0, PT, R25, RZ, !P0 ;  /* 0x000000ff1900720c */ /* 0x000fda0004702670 */
[----:B------:R-:W0:Y:S08]  /*02b0*/  @!P0 LDC.U8 R26, c[0x3][R29+0x200] ;  /* 0x00c080001d1a8b82 */ /* 0x000e300000000000 */
[----:B------:R-:W0:Y:S02]  /*02c0*/  @!P0 LDC.U8 R27, c[0x3][R24+0x200] ;  /* 0x00c08000181b8b82 */ /* 0x000e240000000000 */
[----:B0-----:R-:W-:-:S06]  /*02d0*/  @!P0 IMAD.IADD R28, R26, 0x1, R27 ;  /* 0x000000011a1c8824 */ /* 0x001fcc00078e021b */
[----:B------:R-:W0:Y:S01]  /*02e0*/  @!P0 LDC.U8 R27, c[0x3][R28] ;  /* 0x00c000001c1b8b82 */ /* 0x000e220000000000 */
[----:B------:R-:W-:Y:S02]  /*02f0*/  @!P0 LOP3.LUT R26, R8, 0xffffff00, RZ, 0xc0, !PT ;  /* 0xffffff00081a8812 */ /* 0x000fe400078ec0ff */
[C---:B------:R-:W-:Y:S02]  /*0300*/  LOP3.LUT P1, RZ, R16.reuse, 0xff0000, RZ, 0xc0, !PT ;  /* 0x00ff000010ff7812 */ /* 0x040fe4000782c0ff */
[C---:B------:R-:W-:Y:S02]  /*0310*/  ISETP.LT.U32.OR P2, PT, R16.reuse, 0x1000000, !P5 ;  /* 0x010000001000780c */ /* 0x040fe40006f41470 */
[----:B------:R-:W-:Y:S02]  /*0320*/  ISETP.EQ.OR P1, PT, R25, RZ, !P1 ;  /* 0x000000ff1900720c */ /* 0x000fe40004f22670 */
[----:B------:R-:W-:Y:S02]  /*0330*/  LOP3.LUT R12, R16, R12, RZ, 0x3c, !PT ;  /* 0x0000000c100c7212 */ /* 0x000fe400078e3cff */
[----:B0-----:R-:W-:-:S04]  /*0340*/  @!P0 LOP3.LUT R27, R27, 0xffff, R8, 0x48, !PT ;  /* 0x0000ffff1b1b8812 */ /* 0x001fc800078e4808 */
[----:B------:R-:W-:Y:S02]  /*0350*/  @!P0 LOP3.LUT R8, R26, 0xff, R27, 0xf8, !PT ;  /* 0x000000ff1a088812 */ /* 0x000fe400078ef81b */
[----:B------:R-:W-:-:S04]  /*0360*/  LOP3.LUT P0, RZ, R16, 0xff00, RZ, 0xc0, !PT ;  /* 0x0000ff0010ff7812 */ /* 0x000fc8000780c0ff */
[----:B------:R-:W-:-:S13]  /*0370*/  ISETP.EQ.OR P0, PT, R25, RZ, !P0 ;  /* 0x000000ff1900720c */ /* 0x000fda0004702670 */
[----:B------:R-:W-:Y:S05]  /*0380*/  @P0 BRA `(.L_x_34) ;  /* 0x00000000002c0947 */ /* 0x000fea0003800000 */
[----:B------:R-:W-:Y:S01]  /*0390*/  SHF.R.U32.HI R26, RZ, 0x8, R16 ;  /* 0x00000008ff1a7819 */ /* 0x000fe20000011610 */
[----:B------:R-:W0:Y:S01]  /*03a0*/  LDC.U8 R29, c[0x3][R24+0x200] ;  /* 0x00c08000181d7b82 */ /* 0x000e220000000000 */
[----:B------:R-:W-:Y:S02]  /*03b0*/  LOP3.LUT R28, R8, 0xffff, RZ, 0xc0, !PT ;  /* 0x0000ffff081c7812 */ /* 0x000fe400078ec0ff */
[----:B------:R-:W-:Y:S02]  /*03c0*/  LOP3.LUT R26, R26, 0xff, RZ, 0xc0, !PT ;  /* 0x000000ff1a1a7812 */ /* 0x000fe400078ec0ff */
[----:B------:R-:W-:Y:S02]  /*03d0*/  SHF.R.U32.HI R28, RZ, 0x8, R28 ;  /* 0x00000008ff1c7819 */ /* 0x000fe4000001161c */
[----:B------:R-:W-:Y:S02]  /*03e0*/  LOP3.LUT R8, R8, 0xffff00ff, RZ, 0xc0, !PT ;  /* 0xffff00ff08087812 */ /* 0x000fe400078ec0ff */
[----:B------:R-:W0:Y:S02]  /*03f0*/  LDC.U8 R26, c[0x3][R26+0x200] ;  /* 0x00c080001a1a7b82 */ /* 0x000e240000000000 */
[----:B0-----:R-:W-:-:S06]  /*0400*/  IMAD.IADD R29, R29, 0x1, R26 ;  /* 0x000000011d1d7824 */ /* 0x001fcc00078e021a */
[----:B------:R-:W0:Y:S02]  /*0410*/  LDC.U8 R27, c[0x3][R29] ;  /* 0x00c000001d1b7b82 */ /* 0x000e240000000000 */
[----:B0-----:R-:W-:-:S05]  /*0420*/  LOP3.LUT R27, R27, 0xff, R28, 0x48, !PT ;  /* 0x000000ff1b1b7812 */ /* 0x001fca00078e481c */
[----:B------:R-:W-:-:S07]  /*0430*/  IMAD R8, R27, 0x100, R8 ;  /* 0x000001001b087824 */ /* 0x000fce00078e0208 */
.L_x_34:
[----:B------:R-:W-:Y:S05]  /*0440*/  BSYNC.RECONVERGENT B0 ;  /* 0x0000000000007941 */ /* 0x000fea0003800200 */
.L_x_33:
[----:B------:R-:W-:Y:S04]  /*0450*/  BSSY.RECONVERGENT B0, `(.L_x_35) ;  /* 0x000000d000007945 */ /* 0x000fe80003800200 */
[----:B------:R-:W-:Y:S05]  /*0460*/  @P1 BRA `(.L_x_36) ;  /* 0x00000000002c1947 */ /* 0x000fea0003800000 */
[----:B------:R-:W-:Y:S01]  /*0470*/  SHF.R.U32.HI R26, RZ, 0x10, R16 ;  /* 0x00000010ff1a7819 */ /* 0x000fe20000011610 */
[----:B------:R-:W0:Y:S01]  /*0480*/  LDC.U8 R29, c[0x3][R24+0x200] ;  /* 0x00c08000181d7b82 */ /* 0x000e220000000000 */
[----:B------:R-:W-:Y:S02]  /*0490*/  PRMT R28, R8, 0x7632, R28 ;  /* 0x00007632081c7816 */ /* 0x000fe4000000001c */
[----:B------:R-:W-:Y:S02]  /*04a0*/  LOP3.LUT R26, R26, 0xff, RZ, 0xc0, !PT ;  /* 0x000000ff1a1a7812 */ /* 0x000fe400078ec0ff */
[----:B------:R-:W-:-:S04]  /*04b0*/  LOP3.LUT R8, R8, 0xff00ffff, RZ, 0xc0, !PT ;  /* 0xff00ffff08087812 */ /* 0x000fc800078ec0ff */
[----:B------:R-:W0:Y:S02]  /*04c0*/  LDC.U8 R26, c[0x3][R26+0x200] ;  /* 0x00c080001a1a7b82 */ /* 0x000e240000000000 */
[----:B0-----:R-:W-:-:S06]  /*04d0*/  IMAD.IADD R29, R29, 0x1, R26 ;  /* 0x000000011d1d7824 */ /* 0x001fcc00078e021a */
[----:B------:R-:W0:Y:S02]  /*04e0*/  LDC.U8 R27, c[0x3][R29] ;  /* 0x00c000001d1b7b82 */ /* 0x000e240000000000 */
[----:B0-----:R-:W-:-:S05]  /*04f0*/  LOP3.LUT R27, R27, 0xffff, R28, 0x48, !PT ;  /* 0x0000ffff1b1b7812 */ /* 0x001fca00078e481c */
[----:B------:R-:W-:-:S05]  /*0500*/  IMAD.U32 R27, R27, 0x10000, RZ ;  /* 0x000100001b1b7824 */ /* 0x000fca00078e00ff */
[----:B------:R-:W-:-:S07]  /*0510*/  LOP3.LUT R8, R8, 0xff0000, R27, 0xf8, !PT ;  /* 0x00ff000008087812 */ /* 0x000fce00078ef81b */
.L_x_36:
[----:B------:R-:W-:Y:S05]  /*0520*/  BSYNC.RECONVERGENT B0 ;  /* 0x0000000000007941 */ /* 0x000fea0003800200 */
.L_x_35:
[----:B------:R-:W-:Y:S04]  /*0530*/  BSSY.RECONVERGENT B0, `(.L_x_37) ;  /* 0x000000b000007945 */ /* 0x000fe80003800200 */
[----:B------:R-:W-:Y:S05]  /*0540*/  @P2 BRA `(.L_x_38) ;  /* 0x0000000000242947 */ /* 0x000fea0003800000 */
[----:B------:R-:W-:Y:S01]  /*0550*/  SHF.R.U32.HI R16, RZ, 0x18, R16 ;  /* 0x00000018ff107819 */ /* 0x000fe20000011610 */
[----:B------:R-:W0:Y:S08]  /*0560*/  LDC.U8 R27, c[0x3][R24+0x200] ;  /* 0x00c08000181b7b82 */ /* 0x000e300000000000 */
[----:B------:R-:W0:Y:S02]  /*0570*/  LDC.U8 R16, c[0x3][R16+0x200] ;  /* 0x00c0800010107b82 */ /* 0x000e240000000000 */
[----:B0-----:R-:W-:Y:S01]  /*0580*/  IMAD.IADD R28, R27, 0x1, R16 ;  /* 0x000000011b1c7824 */ /* 0x001fe200078e0210 */
[----:B------:R-:W-:-:S05]  /*0590*/  SHF.R.U32.HI R27, RZ, 0x18, R8 ;  /* 0x00000018ff1b7819 */ /* 0x000fca0000011608 */
[----:B------:R-:W0:Y:S02]  /*05a0*/  LDC.U8 R26, c[0x3][R28] ;  /* 0x00c000001c1a7b82 */ /* 0x000e240000000000 */
[----:B0-----:R-:W-:Y:S02]  /*05b0*/  LOP3.LUT R26, R26, R27, RZ, 0x3c, !PT ;  /* 0x0000001b1a1a7212 */ /* 0x001fe400078e3cff */
[----:B------:R-:W-:-:S05]  /*05c0*/  LOP3.LUT R27, R8, 0xffffff, RZ, 0xc0, !PT ;  /* 0x00ffffff081b7812 */ /* 0x000fca00078ec0ff */
[----:B------:R-:W-:-:S07]  /*05d0*/  IMAD R8, R26, 0x1000000, R27 ;  /* 0x010000001a087824 */ /* 0x000fce00078e021b */
.L_x_38:
[----:B------:R-:W-:Y:S05]  /*05e0*/  BSYNC.RECONVERGENT B0 ;  /* 0x0000000000007941 */ /* 0x000fea0003800200 */
.L_x_37:
[C---:B------:R-:W-:Y:S01]  /*05f0*/  LOP3.LUT P0, R29, R17.reuse, 0xff, RZ, 0xc0, !PT ;  /* 0x000000ff111d7812 */ /* 0x040fe2000780c0ff */
[----:B------:R-:W-:Y:S01]  /*0600*/  BSSY.RECONVERGENT B0, `(.L_x_39) ;  /* 0x0000032000007945 */ /* 0x000fe20003800200 */
[----:B------:R-:W-:Y:S02]  /*0610*/  LOP3.LUT P6, RZ, R17, 0xff00, RZ, 0xc0, !PT ;  /* 0x0000ff0011ff7812 */ /* 0x000fe400078cc0ff */
[C---:B------:R-:W-:Y:S02]  /*0620*/  ISETP.EQ.OR P0, PT, R25.reuse, RZ, !P0 ;  /* 0x000000ff1900720c */ /* 0x040fe40004702670 */
[----:B------:R-:W-:Y:S02]  /*0630*/  ISETP.EQ.OR P6, PT, R25, RZ, !P6 ;  /* 0x000000ff1900720c */ /* 0x000fe400077c2670 */
[----:B------:R-:W-:Y:S02]  /*0640*/  LOP3.LUT P3, RZ, R17, 0xff0000, RZ, 0xc0, !PT ;  /* 0x00ff000011ff7812 */ /* 0x000fe4000786c0ff */
[----:B------:R-:W-:-:S02]  /*0650*/  LOP3.LUT P2, RZ, R18, 0xff00, RZ, 0xc0, !PT ;  /* 0x0000ff0012ff7812 */ /* 0x000fc4000784c0ff */
[----:B------:R-:W-:Y:S02]  /*0660*/  LOP3.LUT P1, RZ, R19, 0xff00, RZ, 0xc0, !PT ;  /* 0x0000ff0013ff7812 */ /* 0x000fe4000782c0ff */
[C---:B------:R-:W-:Y:S02]  /*0670*/  ISETP.EQ.OR P3, PT, R25.reuse, RZ, !P3 ;  /* 0x000000ff1900720c */ /* 0x040fe40005f62670 */
[C---:B------:R-:W-:Y:S01]  /*0680*/  ISETP.EQ.OR P2, PT, R25.reuse, RZ, !P2 ;  /* 0x000000ff1900720c */ /* 0x040fe20005742670 */
[----:B------:R-:W0:Y:S01]  /*0690*/  @!P0 LDC.U8 R16, c[0x3][R29+0x200] ;  /* 0x00c080001d108b82 */ /* 0x000e220000000000 */
[----:B------:R-:W-:Y:S02]  /*06a0*/  ISETP.EQ.OR P1, PT, R25, RZ, !P1 ;  /* 0x000000ff1900720c */ /* 0x000fe40004f22670 */
[----:B------:R-:W-:-:S05]  /*06b0*/  LOP3.LUT R13, R17, R13, RZ, 0x3c, !PT ;  /* 0x0000000d110d7212 */ /* 0x000fca00078e3cff */
[----:B------:R-:W0:Y:S02]  /*06c0*/  @!P0 LDC.U8 R27, c[0x3][R24+0x200] ;  /* 0x00c08000181b8b82 */ /* 0x000e240000000000 */
[----:B0-----:R-:W-:Y:S01]  /*06d0*/  @!P0 IMAD.IADD R28, R27, 0x1, R16 ;  /* 0x000000011b1c8824 */ /* 0x001fe200078e0210 */
[----:B------:R-:W-:-:S05]  /*06e0*/  @!P0 LOP3.LUT R27, R9, 0xffffff00, RZ, 0xc0, !PT ;  /* 0xffffff00091b8812 */ /* 0x000fca00078ec0ff */
[----:B------:R-:W0:Y:S02]  /*06f0*/  @!P0 LDC.U8 R16, c[0x3][R28] ;  /* 0x00c000001c108b82 */ /* 0x000e240000000000 */
[----:B0-----:R-:W-:-:S04]  /*0700*/  @!P0 LOP3.LUT R16, R16, 0xffff, R9, 0x48, !PT ;  /* 0x0000ffff10108812 */ /* 0x001fc800078e4809 */
[----:B------:R-:W-:Y:S02]  /*0710*/  @!P0 LOP3.LUT R9, R27, 0xff, R16, 0xf8, !PT ;  /* 0x000000ff1b098812 */ /* 0x000fe400078ef810 */
[----:B------:R-:W-:-:S04]  /*0720*/  LOP3.LUT P0, R26, R18, 0xff, RZ, 0xc0, !PT ;  /* 0x000000ff121a7812 */ /* 0x000fc8000780c0ff */
[----:B------:R-:W-:-:S13]  /*0730*/  ISETP.EQ.OR P0, PT, R25, RZ, !P0 ;  /* 0x000000ff1900720c */ /* 0x000fda0004702670 */
[----:B------:R-:W0:Y:S08]  /*0740*/  @!P0 LDC.U8 R16, c[0x3][R26+0x200] ;  /* 0x00c080001a108b82 */ /* 0x000e300000000000 */
[----:B------:R-:W0:Y:S02]  /*0750*/  @!P0 LDC.U8 R27, c[0x3][R24+0x200] ;  /* 0x00c08000181b8b82 */ /* 0x000e240000000000 */
[----:B0-----:R-:W-:Y:S01]  /*0760*/  @!P0 IMAD.IADD R26, R27, 0x1, R16 ;  /* 0x000000011b1a8824 */ /* 0x001fe200078e0210 */
[----:B------:R-:W-:-:S05]  /*0770*/  @!P0 LOP3.LUT R16, R10, 0xffffff00, RZ, 0xc0, !PT ;  /* 0xffffff000a108812 */ /* 0x000fca00078ec0ff */
[----:B------:R-:W0:Y:S02]  /*0780*/  @!P0 LDC.U8 R27, c[0x3][R26] ;  /* 0x00c000001a1b8b82 */ /* 0x000e240000000000 */
[----:B0-----:R-:W-:-:S04]  /*0790*/  @!P0 LOP3.LUT R27, R27, 0xffff, R10, 0x48, !PT ;  /* 0x0000ffff1b1b8812 */ /* 0x001fc800078e480a */
[----:B------:R-:W-:Y:S02]  /*07a0*/  @!P0 LOP3.LUT R10, R16, 0xff, R27, 0xf8, !PT ;  /* 0x000000ff100a8812 */ /* 0x000fe400078ef81b */
[----:B------:R-:W-:Y:S02]  /*07b0*/  LOP3.LUT P4, R27, R19, 0xff, RZ, 0xc0, !PT ;  /* 0x000000ff131b7812 */ /* 0x000fe4000788c0ff */
[----:B------:R-:W-:Y:S02]  /*07c0*/  LOP3.LUT P0, RZ, R18, 0xff0000, RZ, 0xc0, !PT ;  /* 0x00ff000012ff7812 */ /* 0x000fe4000780c0ff */
[C---:B------:R-:W-:Y:S02]  /*07d0*/  ISETP.EQ.OR P4, PT, R25.reuse, RZ, !P4 ;  /* 0x000000ff1900720c */ /* 0x040fe40006782670 */
[----:B------:R-:W-:-:S04]  /*07e0*/  ISETP.EQ.OR P0, PT, R25, RZ, !P0 ;  /* 0x000000ff1900720c */ /* 0x000fc80004702670 */
[----:B------:R-:W-:Y:S02]  /*07f0*/  P2R R26, PR, RZ, 0x1 ;  /* 0x00000001ff1a7803 */ /* 0x000fe40000000000 */
[----:B------:R-:W-:-:S04]  /*0800*/  LOP3.LUT P0, RZ, R19, 0xff0000, RZ, 0xc0, !PT ;  /* 0x00ff000013ff7812 */ /* 0x000fc8000780c0ff */
[----:B------:R-:W-:Y:S01]  /*0810*/  ISETP.EQ.OR P0, PT, R25, RZ, !P0 ;  /* 0x000000ff1900720c */ /* 0x000fe20004702670 */
[----:B------:R0:W1:Y:S08]  /*0820*/  @!P4 LDC.U8 R16, c[0x3][R27+0x200] ;  /* 0x00c080001b10cb82 */ /* 0x0000700000000000 */
[----:B0-----:R-:W1:Y:S02]  /*0830*/  @!P4 LDC.U8 R27, c[0x3][R24+0x200] ;  /* 0x00c08000181bcb82 */ /* 0x001e640000000000 */
[----:B-1----:R-:W-:-:S06]  /*0840*/  @!P4 IMAD.IADD R16, R27, 0x1, R16 ;  /* 0x000000011b10c824 */ /* 0x002fcc00078e0210 */
[----:B------:R-:W0:Y:S01]  /*0850*/  @!P4 LDC.U8 R16, c[0x3][R16] ;  /* 0x00c000001010cb82 */ /* 0x000e220000000000 */
[----:B------:R-:W-:Y:S05]  /*0860*/  @P6 BRA `(.L_x_40) ;  /* 0x00000000002c6947 */ /* 0x000fea0003800000 */
[----:B------:R-:W-:Y:S01]  /*0870*/  SHF.R.U32.HI R25, RZ, 0x8, R17 ;  /* 0x00000008ff197819 */ /* 0x000fe20000011611 */
[----:B------:R-:W1:Y:S03]  /*0880*/  LDC.U8 R28, c[0x3][R24+0x200] ;  /* 0x00c08000181c7b82 */ /* 0x000e660000000000 */
[----:B------:R-:W-:-:S06]  /*0890*/  LOP3.LUT R25, R25, 0xff, RZ, 0xc0, !PT ;  /* 0x000000ff19197812 */ /* 0x000fcc00078ec0ff */
[----:B------:R-:W1:Y:S02]  /*08a0*/  LDC.U8 R25, c[0x3][R25+0x200] ;  /* 0x00c0800019197b82 */ /* 0x000e640000000000 */
[----:B-1----:R-:W-:Y:S01]  /*08b0*/  IMAD.IADD R29, R28, 0x1, R25 ;  /* 0x000000011c1d7824 */ /* 0x002fe200078e0219 */
[----:B------:R-:W-:-:S05]  /*08c0*/  LOP3.LUT R28, R9, 0xffff, RZ, 0xc0, !PT ;  /* 0x0000ffff091c7812 */ /* 0x000fca00078ec0ff */
[----:B------:R-:W1:Y:S01]  /*08d0*/  LDC.U8 R27, c[0x3][R29] ;  /* 0x00c000001d1b7b82 */ /* 0x000e620000000000 */
[----:B------:R-:W-:-:S04]  /*08e0*/  SHF.R.U32.HI R28, RZ, 0x8, R28 ;  /* 0x00000008ff1c7819 */ /* 0x000fc8000001161c */
[----:B-1----:R-:W-:Y:S02]  /*08f0*/  LOP3.LUT R27, R27, 0xff, R28, 0x48, !PT ;  /* 0x000000ff1b1b7812 */ /* 0x002fe400078e481c */
[----:B------:R-:W-:-:S05]  /*0900*/  LOP3.LUT R28, R9, 0xffff00ff, RZ, 0xc0, !PT ;  /* 0xffff00ff091c7812 */ /* 0x000fca00078ec0ff */
[----:B------:R-:W-:-:S07]  /*0910*/  IMAD R9, R27, 0x100, R28 ;  /* 0x000001001b097824 */ /* 0x000fce00078e021c */
.L_x_40:
[----:B------:R-:W-:Y:S05]  /*0920*/  BSYNC.RECONVERGENT B0 ;  /* 0x0000000000007941 */ /* 0x000fea0003800200 */
.L_x_39:
[----:B------:R-:W-:Y:S01]  /*0930*/  BSSY.RECONVERGENT B0, `(.L_x_41) ;  /* 0x000000e000007945 */ /* 0x000fe20003800200 */
[----:B------:R-:W-:-:S03]  /*0940*/  ISETP.LT.U32.OR P6, PT, R17, 0x1000000, !P5 ;  /* 0x010000001100780c */ /* 0x000fc60006fc1470 */
[----:B------:R-:W-:Y:S10]  /*0950*/  @P3 BRA `(.L_x_42) ;  /* 0x00000000002c3947 */ /* 0x000ff40003800000 */
[----:B------:R-:W-:Y:S01]  /*0960*/  SHF.R.U32.HI R25, RZ, 0x10, R17 ;  /* 0x00000010ff197819 */ /* 0x000fe20000011611 */
[----:B------:R-:W1:Y:S03]  /*0970*/  LDC.U8 R28, c[0x3][R24+0x200] ;  /* 0x00c08000181c7b82 */ /* 0x000e660000000000 */
[----:B------:R-:W-:-:S06]  /*0980*/  LOP3.LUT R25, R25, 0xff, RZ, 0xc0, !PT ;  /* 0x000000ff19197812 */ /* 0x000fcc00078ec0ff */
[----:B------:R-:W1:Y:S02]  /*0990*/  LDC.U8 R25, c[0x3][R25+0x200] ;  /* 0x00c0800019197b82 */ /* 0x000e640000000000 */
[----:B-1----:R-:W-:Y:S01]  /*09a0*/  IMAD.IADD R29, R28, 0x1, R25 ;  /* 0x000000011c1d7824 */ /* 0x002fe200078e0219 */
[----:B------:R-:W-:-:S05]  /*09b0*/  PRMT R28, R9, 0x7632, R28 ;  /* 0x00007632091c7816 */ /* 0x000fca000000001c */
[----:B------:R-:W1:Y:S02]  /*09c0*/  LDC.U8 R27, c[0x3][R29] ;  /* 0x00c000001d1b7b82 */ /* 0x000e640000000000 */
[----:B-1----:R-:W-:Y:S02]  /*09d0*/  LOP3.LUT R27, R27, 0xffff, R28, 0x48, !PT ;  /* 0x0000ffff1b1b7812 */ /* 0x002fe400078e481c */
[----:B------:R-:W-:-:S03]  /*09e0*/  LOP3.LUT R28, R9, 0xff00ffff, RZ, 0xc0, !PT ;  /* 0xff00ffff091c7812 */ /* 0x000fc600078ec0ff */
[----:B------:R-:W-:-:S05]  /*09f0*/  IMAD.U32 R27, R27, 0x10000, RZ ;  /* 0x000100001b1b7824 */ /* 0x000fca00078e00ff */
[----:B------:R-:W-:-:S07]  /*0a00*/  LOP3.LUT R9, R28, 0xff0000, R27, 0xf8, !PT ;  /* 0x00ff00001c097812 */ /* 0x000fce00078ef81b */
.L_x_42:
[----:B------:R-:W-:Y:S05]  /*0a10*/  BSYNC.RECONVERGENT B0 ;  /* 0x0000000000007941 */ /* 0x000fea0003800200 */
.L_x_41:
[----:B------:R-:W-:Y:S04]  /*0a20*/  BSSY.RECONVERGENT B0, `(.L_x_43) ;  /* 0x000000b000007945 */ /* 0x000fe80003800200 */
[----:B------:R-:W-:Y:S05]  /*0a30*/  @P6 BRA `(.L_x_44) ;  /* 0x0000000000246947 */ /* 0x000fea0003800000 */
[----:B------:R-:W-:Y:S01]  /*0a40*/  SHF.R.U32.HI R17, RZ, 0x18, R17 ;  /* 0x00000018ff117819 */ /* 0x000fe20000011611 */
[----:B------:R-:W1:Y:S08]  /*0a50*/  LDC.U8 R28, c[0x3][R24+0x200] ;  /* 0x00c08000181c7b82 */ /* 0x000e700000000000 */
[----:B------:R-:W1:Y:S02]  /*0a60*/  LDC.U8 R17, c[0x3][R17+0x200] ;  /* 0x00c0800011117b82 */ /* 0x000e640000000000 */
[----:B-1----:R-:W-:Y:S01]  /*0a70*/  IMAD.IADD R27, R28, 0x1, R17 ;  /* 0x000000011c1b7824 */ /* 0x002fe200078e0211 */
[----:B------:R-:W-:-:S05]  /*0a80*/  SHF.R.U32.HI R28, RZ, 0x18, R9 ;  /* 0x00000018ff1c7819 */ /* 0x000fca0000011609 */
[----:B------:R-:W1:Y:S02]  /*0a90*/  LDC.U8 R25, c[0x3][R27] ;  /* 0x00c000001b197b82 */ /* 0x000e640000000000 */
[----:B-1----:R-:W-:Y:S02]  /*0aa0*/  LOP3.LUT R25, R25, R28, RZ, 0x3c, !PT ;  /* 0x0000001c19197212 */ /* 0x002fe400078e3cff */
[----:B------:R-:W-:-:S05]  /*0ab0*/  LOP3.LUT R28, R9, 0xffffff, RZ, 0xc0, !PT ;  /* 0x00ffffff091c7812 */ /* 0x000fca00078ec0ff */
[----:B------:R-:W-:-:S07]  /*0ac0*/  IMAD R9, R25, 0x1000000, R28 ;  /* 0x0100000019097824 */ /* 0x000fce00078e021c */
.L_x_44:
[----:B------:R-:W-:Y:S05]  /*0ad0*/  BSYNC.RECONVERGENT B0 ;  /* 0x0000000000007941 */ /* 0x000fea0003800200 */
.L_x_43:
[----:B------:R-:W-:Y:S01]  /*0ae0*/  VIADD R7, R7, 0x1 ;  /* 0x0000000107077836 */ /* 0x000fe20000000000 */
[----:B------:R-:W-:Y:S01]  /*0af0*/  BSSY.RECONVERGENT B0, `(.L_x_45) ;  /* 0x0000011000007945 */ /* 0x000fe20003800200 */
[C---:B------:R-:W-:Y:S02]  /*0b00*/  ISETP.LT.U32.OR P3, PT, R18.reuse, 0x1000000, !P5 ;  /* 0x010000001200780c */ /* 0x040fe40006f61470 */
[----:B------:R-:W-:Y:S02]  /*0b10*/  ISETP.LT.U32.OR P5, PT, R19, 0x1000000, !P5 ;  /* 0x010000001300780c */ /* 0x000fe40006fa1470 */
[----:B------:R-:W-:Y:S02]  /*0b20*/  LOP3.LUT R14, R18, R14, RZ, 0x3c, !PT ;  /* 0x0000000e120e7212 */ /* 0x000fe400078e3cff */
[----:B------:R-:W-:Y:S01]  /*0b30*/  ISETP.NE.AND P6, PT, R7, RZ, PT ;  /* 0x000000ff0700720c */ /* 0x000fe20003fc5270 */
[----:B------:R-:W-:-:S12]  /*0b40*/  @P2 BRA `(.L_x_46) ;  /* 0x00000000002c2947 */ /* 0x000fd80003800000 */
[----:B------:R-:W-:Y:S01]  /*0b50*/  SHF.R.U32.HI R17, RZ, 0x8, R18 ;  /* 0x00000008ff117819 */ /* 0x000fe20000011612 */
[----:B------:R-:W1:Y:S03]  /*0b60*/  LDC.U8 R28, c[0x3][R24+0x200] ;  /* 0x00c08000181c7b82 */ /* 0x000e660000000000 */
[----:B------:R-:W-:-:S06]  /*0b70*/  LOP3.LUT R17, R17, 0xff, RZ, 0xc0, !PT ;  /* 0x000000ff11117812 */ /* 0x000fcc00078ec0ff */
[----:B------:R-:W1:Y:S02]  /*0b80*/  LDC.U8 R17, c[0x3][R17+0x200] ;  /* 0x00c0800011117b82 */ /* 0x000e640000000000 */
[----:B-1----:R-:W-:Y:S01]  /*0b90*/  IMAD.IADD R27, R28, 0x1, R17 ;  /* 0x000000011c1b7824 */ /* 0x002fe200078e0211 */
[C---:B------:R-:W-:Y:S02]  /*0ba0*/  LOP3.LUT R28, R10.reuse, 0xffff, RZ, 0xc0, !PT ;  /* 0x0000ffff0a1c7812 */ /* 0x040fe400078ec0ff */
[----:B------:R-:W-:-:S03]  /*0bb0*/  LOP3.LUT R10, R10, 0xffff00ff, RZ, 0xc0, !PT ;  /* 0xffff00ff0a0a7812 */ /* 0x000fc600078ec0ff */
[----:B------:R-:W1:Y:S01]  /*0bc0*/  LDC.U8 R25, c[0x3][R27] ;  /* 0x00c000001b197b82 */ /* 0x000e620000000000 */
[----:B------:R-:W-:-:S04]  /*0bd0*/  SHF.R.U32.HI R28, RZ, 0x8, R28 ;  /* 0x00000008ff1c7819 */ /* 0x000fc8000001161c */
[----:B-1----:R-:W-:-:S05]  /*0be0*/  LOP3.LUT R25, R25, 0xff, R28, 0x48, !PT ;  /* 0x000000ff19197812 */ /* 0x002fca00078e481c */
[----:B------:R-:W-:-:S07]  /*0bf0*/  IMAD R10, R25, 0x100, R10 ;  /* 0x00000100190a7824 */ /* 0x000fce00078e020a */
.L_x_46:
[----:B------:R-:W-:Y:S05]  /*0c00*/  BSYNC.RECONVERGENT B0 ;  /* 0x0000000000007941 */ /* 0x000fea0003800200 */
.L_x_45:
[----:B------:R-:W-:Y:S01]  /*0c10*/  ISETP.NE.AND P2, PT, R26, RZ, PT ;  /* 0x000000ff1a00720c */ /* 0x000fe20003f45270 */
[----:B------:R-:W-:-:S12]  /*0c20*/  BSSY.RECONVERGENT B0, `(.L_x_47) ;  /* 0x000000d000007945 */ /* 0x000fd80003800200 */
[----:B------:R-:W-:Y:S05]  /*0c30*/  @P2 BRA `(.L_x_48) ;  /* 0x00000000002c2947 */ /* 0x000fea0003800000 */
[----:B------:R-:W-:Y:S01]  /*0c40*/  SHF.R.U32.HI R17, RZ, 0x10, R18 ;  /* 0x00000010ff117819 */ /* 0x000fe20000011612 */
[----:B------:R-:W1:Y:S03]  /*0c50*/  LDC.U8 R26, c[0x3][R24+0x200] ;  /* 0x00c08000181a7b82 */ /* 0x000e660000000000 */
[----:B------:R-:W-:-:S06]  /*0c60*/  LOP3.LUT R17, R17, 0xff, RZ, 0xc0, !PT ;  /* 0x000000ff11117812 */ /* 0x000fcc00078ec0ff */
[----:B------:R-:W1:Y:S02]  /*0c70*/  LDC.U8 R17, c[0x3][R17+0x200] ;  /* 0x00c0800011117b82 */ /* 0x000e640000000000 */
[----:B-1----:R-:W-:Y:S01]  /*0c80*/  IMAD.IADD R27, R26, 0x1, R17 ;  /* 0x000000011a1b7824 */ /* 0x002fe200078e0211 */
[C---:B------:R-:W-:Y:S02]  /*0c90*/  PRMT R26, R10.reuse, 0x7632, R26 ;  /* 0x000076320a1a7816 */ /* 0x040fe4000000001a */
[----:B------:R-:W-:-:S03]  /*0ca0*/  LOP3.LUT R10, R10, 0xff00ffff, RZ, 0xc0, !PT ;  /* 0xff00ffff0a0a7812 */ /* 0x000fc600078ec0ff */
[----:B------:R-:W1:Y:S02]  /*0cb0*/  LDC.U8 R25, c[0x3][R27] ;  /* 0x00c000001b197b82 */ /* 0x000e640000000000 */
[----:B-1----:R-:W-:-:S05]  /*0cc0*/  LOP3.LUT R25, R25, 0xffff, R26, 0x48, !PT ;  /* 0x0000ffff19197812 */ /* 0x002fca00078e481a */
[----:B------:R-:W-:-:S05]  /*0cd0*/  IMAD.U32 R25, R25, 0x10000, RZ ;  /* 0x0001000019197824 */ /* 0x000fca00078e00ff */
[----:B------:R-:W-:-:S07]  /*0ce0*/  LOP3.LUT R10, R10, 0xff0000, R25, 0xf8, !PT ;  /* 0x00ff00000a0a7812 */ /* 0x000fce00078ef819 */
.L_x_48:
[----:B------:R-:W-:Y:S05]  /*0cf0*/  BSYNC.RECONVERGENT B0 ;  /* 0x0000000000007941 */ /* 0x000fea0003800200 */
.L_x_47:
[----:B------:R-:W-:Y:S04]  /*0d00*/  BSSY.RECONVERGENT B0, `(.L_x_49) ;  /* 0x000000b000007945 */ /* 0x000fe80003800200 */
[----:B------:R-:W-:Y:S05]  /*0d10*/  @P3 BRA `(.L_x_50) ;  /* 0x0000000000243947 */ /* 0x000fea0003800000 */
[----:B------:R-:W-:Y:S01]  /*0d20*/  SHF.R.U32.HI R18, RZ, 0x18, R18 ;  /* 0x00000018ff127819 */ /* 0x000fe20000011612 */
[----:B------:R-:W1:Y:S01]  /*0d30*/  LDC.U8 R25, c[0x3][R24+0x200] ;  /* 0x00c0800018197b82 */ /* 0x000e620000000000 */
[----:B------:R-:W-:Y:S02]  /*0d40*/  SHF.R.U32.HI R26, RZ, 0x18, R10 ;  /* 0x00000018ff1a7819 */ /* 0x000fe4000001160a */
[----:B------:R-:W-:-:S05]  /*0d50*/  LOP3.LUT R10, R10, 0xffffff, RZ, 0xc0, !PT ;  /* 0x00ffffff0a0a7812 */ /* 0x000fca00078ec0ff */
[----:B------:R-:W1:Y:S02]  /*0d60*/  LDC.U8 R18, c[0x3][R18+0x200] ;  /* 0x00c0800012127b82 */ /* 0x000e640000000000 */
[----:B-1----:R-:W-:-:S06]  /*0d70*/  IMAD.IADD R25, R25, 0x1, R18 ;  /* 0x0000000119197824 */ /* 0x002fcc00078e0212 */
[----:B------:R-:W1:Y:S02]  /*0d80*/  LDC.U8 R17, c[0x3][R25] ;  /* 0x00c0000019117b82 */ /* 0x000e640000000000 */
[----:B-1----:R-:W-:-:S05]  /*0d90*/  LOP3.LUT R17, R17, R26, RZ, 0x3c, !PT ;  /* 0x0000001a11117212 */ /* 0x002fca00078e3cff */
[----:B------:R-:W-:-:S07]  /*0da0*/  IMAD R10, R17, 0x1000000, R10 ;  /* 0x01000000110a7824 */ /* 0x000fce00078e020a */
.L_x_50:
[----:B------:R-:W-:Y:S05]  /*0db0*/  BSYNC.RECONVERGENT B0 ;  /* 0x0000000000007941 */ /* 0x000fea0003800200 */
.L_x_49:
[----:B------:R-:W-:Y:S01]  /*0dc0*/  @!P4 LOP3.LUT R17, R11, 0xffffff00, RZ, 0xc0, !PT ;  /* 0xffffff000b11c812 */ /* 0x000fe200078ec0ff */
[----:B------:R-:W-:Y:S01]  /*0dd0*/  BSSY.RECONVERGENT B0, `(.L_x_51) ;  /* 0x000000f000007945 */ /* 0x000fe20003800200 */
[----:B0-----:R-:W-:-:S04]  /*0de0*/  @!P4 LOP3.LUT R16, R16, 0xffff, R11, 0x48, !PT ;  /* 0x0000ffff1010c812 */ /* 0x001fc800078e480b */
[----:B------:R-:W-:Y:S01]  /*0df0*/  @!P4 LOP3.LUT R11, R17, 0xff, R16, 0xf8, !PT ;  /* 0x000000ff110bc812 */ /* 0x000fe200078ef810 */
[----:B------:R-:W-:Y:S06]  /*0e00*/  @P1 BRA `(.L_x_52) ;  /* 0x00000000002c1947 */ /* 0x000fec0003800000 */
[----:B------:R-:W-:Y:S01]  /*0e10*/  SHF.R.U32.HI R16, RZ, 0x8, R19 ;  /* 0x00000008ff107819 */ /* 0x000fe20000011613 */
[----:B------:R-:W0:Y:S01]  /*0e20*/  LDC.U8 R25, c[0x3][R24+0x200] ;  /* 0x00c0800018197b82 */ /* 0x000e220000000000 */
[C---:B------:R-:W-:Y:S02]  /*0e30*/  LOP3.LUT R18, R11.reuse, 0xffff, RZ, 0xc0, !PT ;  /* 0x0000ffff0b127812 */ /* 0x040fe400078ec0ff */
        /* <DEDUP_REMOVED lines=8> */
.L_x_52:
[----:B------:R-:W-:Y:S05]  /*0ec0*/  BSYNC.RECONVERGENT B0 ;  /* 0x0000000000007941 */ /* 0x000fea0003800200 */
.L_x_51:
[----:B------:R-:W-:Y:S04]  /*0ed0*/  BSSY.RECONVERGENT B0, `(.L_x_53) ;  /* 0x000000d000007945 */ /* 0x000fe80003800200 */
[----:B------:R-:W-:Y:S05]  /*0ee0*/  @P0 BRA `(.L_x_54) ;  /* 0x00000000002c0947 */ /* 0x000fea0003800000 */
[----:B------:R-:W-:Y:S01]  /*0ef0*/  SHF.R.U32.HI R16, RZ, 0x10, R19 ;  /* 0x00000010ff107819 */ /* 0x000fe20000011613 */
[----:B------:R-:W0:Y:S01]  /*0f00*/  LDC.U8 R25, c[0x3][R24+0x200] ;  /* 0x00c0800018197b82 */ /* 0x000e220000000000 */
[----:B------:R-:W-:Y:S02]  /*0f10*/  PRMT R18, R11, 0x7632, R18 ;  /* 0x000076320b127816 */ /* 0x000fe40000000012 */
[----:B------:R-:W-:-:S06]  /*0f20*/  LOP3.LUT R16, R16, 0xff, RZ, 0xc0, !PT ;  /* 0x000000ff10107812 */ /* 0x000fcc00078ec0ff */
[----:B------:R-:W0:Y:S02]  /*0f30*/  LDC.U8 R16, c[0x3][R16+0x200] ;  /* 0x00c0800010107b82 */ /* 0x000e240000000000 */
[----:B0-----:R-:W-:-:S06]  /*0f40*/  IMAD.IADD R25, R25, 0x1, R16 ;  /* 0x0000000119197824 */ /* 0x001fcc00078e0210 */
[----:B------:R-:W0:Y:S02]  /*0f50*/  LDC.U8 R17, c[0x3][R25] ;  /* 0x00c0000019117b82 */ /* 0x000e240000000000 */
[----:B0-----:R-:W-:Y:S02]  /*0f60*/  LOP3.LUT R17, R17, 0xffff, R18, 0x48, !PT ;  /* 0x0000ffff11117812 */ /* 0x001fe400078e4812 */
[----:B------:R-:W-:-:S03]  /*0f70*/  LOP3.LUT R18, R11, 0xff00ffff, RZ, 0xc0, !PT ;  /* 0xff00ffff0b127812 */ /* 0x000fc600078ec0ff */
[----:B------:R-:W-:-:S05]  /*0f80*/  IMAD.U32 R17, R17, 0x10000, RZ ;  /* 0x0001000011117824 */ /* 0x000fca00078e00ff */
[----:B------:R-:W-:-:S07]  /*0f90*/  LOP3.LUT R11, R18, 0xff0000, R17, 0xf8, !PT ;  /* 0x00ff0000120b7812 */ /* 0x000fce00078ef811 */
.L_x_54:
[----:B------:R-:W-:Y:S05]  /*0fa0*/  BSYNC.RECONVERGENT B0 ;  /* 0x0000000000007941 */ /* 0x000fea0003800200 */
.L_x_53:
[----:B------:R-:W-:Y:S01]  /*0fb0*/  BSSY.RECONVERGENT B0, `(.L_x_55) ;  /* 0x000000c000007945 */ /* 0x000fe20003800200 */
[----:B------:R-:W-:-:S03]  /*0fc0*/  LOP3.LUT R15, R19, R15, RZ, 0x3c, !PT ;  /* 0x0000000f130f7212 */ /* 0x000fc600078e3cff */
[----:B------:R-:W-:Y:S05]  /*0fd0*/  @P5 BRA `(.L_x_56) ;  /* 0x0000000000245947 */ /* 0x000fea0003800000 */
[----:B------:R-:W-:Y:S01]  /*0fe0*/  SHF.R.U32.HI R19, RZ, 0x18, R19 ;  /* 0x00000018ff137819 */ /* 0x000fe20000011613 */
[----:B------:R-:W0:Y:S01]  /*0ff0*/  LDC.U8 R18, c[0x3][R24+0x200] ;  /* 0x00c0800018127b82 */ /* 0x000e220000000000 */
[----:B------:R-:W-:Y:S02]  /*1000*/  SHF.R.U32.HI R17, RZ, 0x18, R11 ;  /* 0x00000018ff117819 */ /* 0x000fe4000001160b */
[----:B------:R-:W-:-:S05]  /*1010*/  LOP3.LUT R11, R11, 0xffffff, RZ, 0xc0, !PT ;  /* 0x00ffffff0b0b7812 */ /* 0x000fca00078ec0ff */
[----:B------:R-:W0:Y:S02]  /*1020*/  LDC.U8 R19, c[0x3][R19+0x200] ;  /* 0x00c0800013137b82 */ /* 0x000e240000000000 */
[----:B0-----:R-:W-:-:S06]  /*1030*/  IMAD.IADD R18, R18, 0x1, R19 ;  /* 0x0000000112127824 */ /* 0x001fcc00078e0213 */
[----:B------:R-:W0:Y:S02]  /*1040*/  LDC.U8 R16, c[0x3][R18] ;  /* 0x00c0000012107b82 */ /* 0x000e240000000000 */
[----:B0-----:R-:W-:-:S05]  /*1050*/  LOP3.LUT R16, R16, R17, RZ, 0x3c, !PT ;  /* 0x0000001110107212 */ /* 0x001fca00078e3cff */
[----:B------:R-:W-:-:S07]  /*1060*/  IMAD R11, R16, 0x1000000, R11 ;  /* 0x01000000100b7824 */ /* 0x000fce00078e020b */
.L_x_56:
[----:B------:R-:W-:Y:S05]  /*1070*/  BSYNC.RECONVERGENT B0 ;  /* 0x0000000000007941 */ /* 0x000fea0003800200 */
.L_x_55:
[----:B------:R-:W-:Y:S02]  /*1080*/  IADD3 R20, P0, PT, R20, 0x1, RZ ;  /* 0x0000000114147810 */ /* 0x000fe40007f1e0ff */
[----:B------:R-:W-:-:S03]  /*1090*/  IADD3 R22, P1, PT, R22, 0x8, RZ ;  /* 0x0000000816167810 */ /* 0x000fc60007f3e0ff */
[----:B------:R-:W-:Y:S02]  /*10a0*/  IMAD.X R21, RZ, RZ, R21, P0 ;  /* 0x000000ffff157224 */ /* 0x000fe400000e0615 */
[----:B------:R-:W-:Y:S01]  /*10b0*/  IMAD.X R23, RZ, RZ, R23, P1 ;  /* 0x000000ffff177224 */ /* 0x000fe200008e0617 */
[----:B------:R-:W-:Y:S07]  /*10c0*/  @P6 BRA `(.L_x_57) ;  /* 0xfffffff0004c6947 */ /* 0x000fee000383ffff */
[----:B------:R-:W0:Y:S01]  /*10d0*/  LDCU.64 UR4, c[0x0][0x388] ;  /* 0x00007100ff0477ac */ /* 0x000e220008000a00 */
[C---:B------:R-:W-:Y:S01]  /*10e0*/  IMAD.SHL.U32 R18, R3.reuse, 0x10, RZ ;  /* 0x0000001003127824 */ /* 0x040fe200078e00ff */
[----:B------:R-:W-:Y:S01]  /*10f0*/  SHF.L.U64.HI R5, R3, 0x4, R6 ;  /* 0x0000000403057819 */ /* 0x000fe20000010206 */
[----:B------:R-:W1:Y:S03]  /*1100*/  LDCU.64 UR8, c[0x0][0x390] ;  /* 0x00007200ff0877ac */ /* 0x000e660008000a00 */
[C---:B0-----:R-:W-:Y:S02]  /*1110*/  IADD3 R16, P0, PT, R18.reuse, UR4, RZ ;  /* 0x0000000412107c10 */ /* 0x041fe4000ff1e0ff */
[----:B-1----:R-:W-:Y:S02]  /*1120*/  IADD3 R18, P1, PT, R18, UR8, RZ ;  /* 0x0000000812127c10 */ /* 0x002fe4000ff3e0ff */
[----:B------:R-:W-:-:S02]  /*1130*/  IADD3.X R17, PT, PT, R5, UR5, RZ, P0, !PT ;  /* 0x0000000505117c10 */ /* 0x000fc400087fe4ff */
[----:B------:R-:W-:Y:S02]  /*1140*/  IADD3.X R19, PT, PT, R5, UR9, RZ, P1, !PT ;  /* 0x0000000905137c10 */ /* 0x000fe40008ffe4ff */
[----:B------:R-:W-:Y:S01]  /*1150*/  IADD3 R3, P0, PT, R4, R3, RZ ;  /* 0x0000000304037210 */ /* 0x000fe20007f1e0ff */
[----:B------:R0:W-:Y:S04]  /*1160*/  STG.E.128 desc[UR6][R16.64], R12 ;  /* 0x0000000c10007986 */ /* 0x0001e8000c101d06 */
[----:B------:R0:W-:Y:S01]  /*1170*/  STG.E.128 desc[UR6][R18.64], R8 ;  /* 0x0000000812007986 */ /* 0x0001e2000c101d06 */
[----:B------:R-:W-:Y:S01]  /*1180*/  IMAD.X R6, RZ, RZ, R6, P0 ;  /* 0x000000ffff067224 */ /* 0x000fe200000e0606 */
[----:B------:R-:W-:-:S04]  /*1190*/  ISETP.GE.U32.AND P0, PT, R3, R0, PT ;  /* 0x000000000300720c */ /* 0x000fc80003f06070 */
[----:B------:R-:W-:-:S13]  /*11a0*/  ISETP.GE.U32.AND.EX P0, PT, R6, R2, PT, P0 ;  /* 0x000000020600720c */ /* 0x000fda0003f06100 */
[----:B0-----:R-:W-:Y:S05]  /*11b0*/  @!P0 BRA `(.L_x_58) ;  /* 0xffffffec00d88947 */ /* 0x001fea000383ffff */
[----:B------:R-:W-:Y:S05]  /*11c0*/  EXIT ;  /* 0x000000000000794d */ /* 0x000fea0003800000 */
.L_x_32:
        /* <DEDUP_REMOVED lines=34> */
.L_x_60:
[----:B------:R-:W-:-:S07]  /*13f0*/  MOV R8, 0x1410 ;  /* 0x0000141000087802 */ /* 0x000fce0000000f00 */
[----:B------:R-:W-:Y:S05]  /*1400*/  CALL.REL.NOINC `($__internal_1_$__cuda_sm20_div_u64) ;  /* 0x00000004001c7944 */ /* 0x000fea0003c00000 */
[----:B------:R-:W-:Y:S02]  /*1410*/  IMAD.MOV.U32 R8, RZ, RZ, R7 ;  /* 0x000000ffff087224 */ /* 0x000fe400078e0007 */
[----:B------:R-:W-:-:S07]  /*1420*/  IMAD.MOV.U32 R9, RZ, RZ, R10 ;  /* 0x000000ffff097224 */ /* 0x000fce00078e000a */
.L_x_61:
[----:B------:R-:W-:Y:S05]  /*1430*/  BSYNC.RECONVERGENT B0 ;  /* 0x0000000000007941 */ /* 0x000fea0003800200 */
.L_x_59:
[----:B------:R-:W-:Y:S01]  /*1440*/  IADD3 R5, P0, PT, R8, R5, RZ ;  /* 0x0000000508057210 */ /* 0x000fe20007f1e0ff */
[----:B------:R-:W0:Y:S01]  /*1450*/  LDCU.64 UR4, c[0x0][0x388] ;  /* 0x00007100ff0477ac */ /* 0x000e220008000a00 */
[----:B------:R-:W-:Y:S02]  /*1460*/  BSSY.RECONVERGENT B0, `(.L_x_62) ;  /* 0x000001c000007945 */ /* 0x000fe40003800200 */
[C---:B------:R-:W-:Y:S01]  /*1470*/  LOP3.LUT R7, R5.reuse, 0x3, RZ, 0xc0, !PT ;  /* 0x0000000305077812 */ /* 0x040fe200078ec0ff */
[----:B------:R-:W-:Y:S01]  /*1480*/  IMAD.X R8, RZ, RZ, R9, P0 ;  /* 0x000000ffff087224 */ /* 0x000fe200000e0609 */
[----:B------:R-:W-:Y:S01]  /*1490*/  ISETP.GE.U32.AND P0, PT, R5, 0x3, PT ;  /* 0x000000030500780c */ /* 0x000fe20003f06070 */
[----:B------:R-:W1:Y:S01]  /*14a0*/  LDCU.64 UR8, c[0x0][0x390] ;  /* 0x00007200ff0877ac */ /* 0x000e620008000a00 */
[----:B------:R-:W-:Y:S02]  /*14b0*/  ISETP.NE.U32.AND P1, PT, R7, 0x3, PT ;  /* 0x000000030700780c */ /* 0x000fe40003f25070 */
[----:B------:R-:W-:-:S02]  /*14c0*/  ISETP.GE.U32.AND.EX P0, PT, R8, RZ, PT, P0 ;  /* 0x000000ff0800720c */ /* 0x000fc40003f06100 */
[----:B------:R-:W-:-:S13]  /*14d0*/  ISETP.NE.AND.EX P1, PT, RZ, RZ, PT, P1 ;  /* 0x000000ffff00720c */ /* 0x000fda0003f25310 */
[----:B01----:R-:W-:Y:S05]  /*14e0*/  @!P1 BRA `(.L_x_63) ;  /* 0x00000000004c9947 */ /* 0x003fea0003800000 */
[----:B------:R-:W-:Y:S02]  /*14f0*/  VIADD R8, R5, 0x1 ;  /* 0x0000000105087836 */ /* 0x000fe40000000000 */
[----:B------:R-:W-:Y:S02]  /*1500*/  IMAD.MOV.U32 R5, RZ, RZ, RZ ;  /* 0x000000ffff057224 */ /* 0x000fe400078e00ff */
[----:B------:R-:W-:Y:S01]  /*1510*/  IMAD.MOV.U32 R7, RZ, RZ, RZ ;  /* 0x000000ffff077224 */ /* 0x000fe200078e00ff */
[----:B------:R-:W-:-:S07]  /*1520*/  LOP3.LUT R12, R8, 0x3, RZ, 0xc0, !PT ;  /* 0x00000003080c7812 */ /* 0x000fce00078ec0ff */
.L_x_64:
[C---:B------:R-:W-:Y:S01]  /*1530*/  IMAD.SHL.U32 R10, R3.reuse, 0x10, RZ ;  /* 0x00000010030a7824 */ /* 0x040fe200078e00ff */
[----:B------:R-:W-:-:S04]  /*1540*/  SHF.L.U64.HI R11, R3, 0x4, R6 ;  /* 0x00000004030b7819 */ /* 0x000fc80000010206 */
[C---:B------:R-:W-:Y:S02]  /*1550*/  IADD3 R8, P1, PT, R10.reuse, UR4, RZ ;  /* 0x000000040a087c10 */ /* 0x040fe4000ff3e0ff */
[----:B------:R-:W-:Y:S02]  /*1560*/  IADD3 R10, P2, PT, R10, UR8, RZ ;  /* 0x000000080a0a7c10 */ /* 0x000fe4000ff5e0ff */
[C---:B------:R-:W-:Y:S02]  /*1570*/  IADD3.X R9, PT, PT, R11.reuse, UR5, RZ, P1, !PT ;  /* 0x000000050b097c10 */ /* 0x040fe40008ffe4ff */
[----:B------:R-:W-:Y:S02]  /*1580*/  IADD3.X R11, PT, PT, R11, UR9, RZ, P2, !PT ;  /* 0x000000090b0b7c10 */ /* 0x000fe400097fe4ff */
[----:B------:R-:W-:Y:S01]  /*1590*/  IADD3 R5, P1, PT, R5, 0x1, RZ ;  /* 0x0000000105057810 */ /* 0x000fe20007f3e0ff */
[----:B------:R0:W-:Y:S01]  /*15a0*/  STG.E.128 desc[UR6][R8.64], RZ ;  /* 0x000000ff08007986 */ /* 0x0001e2000c101d06 */
[----:B------:R-:W-:-:S03]  /*15b0*/  IADD3 R3, P2, PT, R4, R3, RZ ;  /* 0x0000000304037210 */ /* 0x000fc60007f5e0ff */
[----:B------:R0:W-:Y:S01]  /*15c0*/  STG.E.128 desc[UR6][R10.64], RZ ;  /* 0x000000ff0a007986 */ /* 0x0001e2000c101d06 */
[----:B------:R-:W-:Y:S01]  /*15d0*/  IMAD.X R7, RZ, RZ, R7, P1 ;  /* 0x000000ffff077224 */ /* 0x000fe200008e0607 */
[----:B------:R-:W-:Y:S01]  /*15e0*/  ISETP.NE.U32.AND P1, PT, R5, R12, PT ;  /* 0x0000000c0500720c */ /* 0x000fe20003f25070 */
[----:B------:R-:W-:-:S03]  /*15f0*/  IMAD.X R6, RZ, RZ, R6, P2 ;  /* 0x000000ffff067224 */ /* 0x000fc600010e0606 */
[----:B------:R-:W-:-:S13]  /*1600*/  ISETP.NE.AND.EX P1, PT, R7, RZ, PT, P1 ;  /* 0x000000ff0700720c */ /* 0x000fda0003f25310 */
[----:B0-----:R-:W-:Y:S05]  /*1610*/  @P1 BRA `(.L_x_64) ;  /* 0xfffffffc00c41947 */ /* 0x001fea000383ffff */
.L_x_63:
[----:B------:R-:W-:Y:S05]  /*1620*/  BSYNC.RECONVERGENT B0 ;  /* 0x0000000000007941 */ /* 0x000fea0003800200 */
.L_x_62:
[----:B------:R-:W-:Y:S05]  /*1630*/  @!P0 EXIT ;  /* 0x000000000000894d */ /* 0x000fea0003800000 */
[----:B------:R-:W-:Y:S01]  /*1640*/  IMAD.SHL.U32 R5, R4, 0x10, RZ ;  /* 0x0000001004057824 */ /* 0x000fe200078e00ff */
[----:B------:R-:W-:Y:S01]  /*1650*/  SHF.R.U32.HI R7, RZ, 0x1c, R4 ;  /* 0x0000001cff077819 */ /* 0x000fe20000011604 */
[----:B------:R-:W0:Y:S01]  /*1660*/  LDCU.64 UR4, c[0x0][0x388] ;  /* 0x00007100ff0477ac */ /* 0x000e220008000a00 */
[----:B------:R-:W1:Y:S05]  /*1670*/  LDCU.64 UR8, c[0x0][0x390] ;  /* 0x00007200ff0877ac */ /* 0x000e6a0008000a00 */
.L_x_65:
[C---:B--2---:R-:W-:Y:S01]  /*1680*/  IMAD.SHL.U32 R22, R3.reuse, 0x10, RZ ;  /* 0x0000001003167824 */ /* 0x044fe200078e00ff */
[----:B------:R-:W-:-:S04]  /*1690*/  SHF.L.U64.HI R8, R3, 0x4, R6 ;  /* 0x0000000403087819 */ /* 0x000fc80000010206 */
[C---:B0-----:R-:W-:Y:S02]  /*16a0*/  IADD3 R20, P0, PT, R22.reuse, UR4, RZ ;  /* 0x0000000416147c10 */ /* 0x041fe4000ff1e0ff */
[----:B-1----:R-:W-:Y:S02]  /*16b0*/  IADD3 R22, P1, PT, R22, UR8, RZ ;  /* 0x0000000816167c10 */ /* 0x002fe4000ff3e0ff */
[C---:B------:R-:W-:Y:S02]  /*16c0*/  IADD3.X R21, PT, PT, R8.reuse, UR5, RZ, P0, !PT ;  /* 0x0000000508157c10 */ /* 0x040fe400087fe4ff */
[----:B------:R-:W-:Y:S02]  /*16d0*/  IADD3.X R23, PT, PT, R8, UR9, RZ, P1, !PT ;  /* 0x0000000908177c10 */ /* 0x000fe40008ffe4ff */
[C---:B------:R-:W-:Y:S01]  /*16e0*/  IADD3 R8, P0, PT, R5.reuse, R20, RZ ;  /* 0x0000001405087210 */ /* 0x040fe20007f1e0ff */
[----:B------:R2:W-:Y:S01]  /*16f0*/  STG.E.128 desc[UR6][R20.64], RZ ;  /* 0x000000ff14007986 */ /* 0x0005e2000c101d06 */
[----:B------:R-:W-:-:S03]  /*1700*/  IADD3 R10, P1, PT, R5, R22, RZ ;  /* 0x00000016050a7210 */ /* 0x000fc60007f3e0ff */
[----:B------:R-:W-:Y:S01]  /*1710*/  IMAD.X R9, R7, 0x1, R21, P0 ;  /* 0x0000000107097824 */ /* 0x000fe200000e0615 */
[----:B------:R-:W-:Y:S01]  /*1720*/  IADD3 R12, P0, PT, R5, R8, RZ ;  /* 0x00000008050c7210 */ /* 0x000fe20007f1e0ff */
[----:B------:R-:W-:Y:S01]  /*1730*/  IMAD.X R11, R7, 0x1, R23, P1 ;  /* 0x00000001070b7824 */ /* 0x000fe200008e0617 */
[----:B------:R-:W-:Y:S01]  /*1740*/  IADD3 R14, P1, PT, R5, R10, RZ ;  /* 0x0000000a050e7210 */ /* 0x000fe20007f3e0ff */
[----:B------:R2:W-:Y:S02]  /*1750*/  STG.E.128 desc[UR6][R22.64], RZ ;  /* 0x000000ff16007986 */ /* 0x0005e4000c101d06 */
[----:B------:R-:W-:Y:S01]  /*1760*/  IMAD.X R13, R7, 0x1, R9, P0 ;  /* 0x00000001070d7824 */ /* 0x000fe200000e0609 */
[----:B------:R-:W-:Y:S01]  /*1770*/  IADD3 R16, P0, PT, R5, R12, RZ ;  /* 0x0000000c05107210 */ /* 0x000fe20007f1e0ff */
[----:B------:R-:W-:Y:S01]  /*1780*/  IMAD.X R15, R7, 0x1, R11, P1 ;  /* 0x00000001070f7824 */ /* 0x000fe200008e060b */
[----:B------:R-:W-:Y:S01]  /*1790*/  IADD3 R18, P1, PT, R5, R14, RZ ;  /* 0x0000000e05127210 */ /* 0x000fe20007f3e0ff */
[----:B------:R2:W-:Y:S02]  /*17a0*/  STG.E.128 desc[UR6][R8.64], RZ ;  /* 0x000000ff08007986 */ /* 0x0005e4000c101d06 */
[C---:B------:R-:W-:Y:S01]  /*17b0*/  IMAD.X R17, R7.reuse, 0x1, R13, P0 ;  /* 0x0000000107117824 */ /* 0x040fe200000e060d */
[C---:B------:R-:W-:Y:S01]  /*17c0*/  LEA R3, P0, R4.reuse, R3, 0x2 ;  /* 0x0000000304037211 */ /* 0x040fe200078010ff */
[----:B------:R-:W-:Y:S01]  /*17d0*/  IMAD.X R19, R7, 0x1, R15, P1 ;  /* 0x0000000107137824 */ /* 0x000fe200008e060f */
[----:B------:R2:W-:Y:S02]  /*17e0*/  STG.E.128 desc[UR6][R10.64], RZ ;  /* 0x000000ff0a007986 */ /* 0x0005e4000c101d06 */
[----:B------:R-:W-:-:S02]  /*17f0*/  LEA.HI.X R6, R4, R6, RZ, 0x2, P0 ;  /* 0x0000000604067211 */ /* 0x000fc400000f14ff */
[----:B------:R2:W-:Y:S01]  /*1800*/  STG.E.128 desc[UR6][R12.64], RZ ;  /* 0x000000ff0c007986 */ /* 0x0005e2000c101d06 */
[----:B------:R-:W-:-:S03]  /*1810*/  ISETP.GE.U32.AND P0, PT, R3, R0, PT ;  /* 0x000000000300720c */ /* 0x000fc60003f06070 */
[----:B------:R2:W-:Y:S01]  /*1820*/  STG.E.128 desc[UR6][R14.64], RZ ;  /* 0x000000ff0e007986 */ /* 0x0005e2000c101d06 */
[----:B------:R-:W-:-:S03]  /*1830*/  ISETP.GE.U32.AND.EX P0, PT, R6, R2, PT, P0 ;  /* 0x000000020600720c */ /* 0x000fc60003f06100 */
[----:B------:R2:W-:Y:S04]  /*1840*/  STG.E.128 desc[UR6][R16.64], RZ ;  /* 0x000000ff10007986 */ /* 0x0005e8000c101d06 */
[----:B------:R2:W-:Y:S06]  /*1850*/  STG.E.128 desc[UR6][R18.64], RZ ;  /* 0x000000ff12007986 */ /* 0x0005ec000c101d06 */
[----:B------:R-:W-:Y:S05]  /*1860*/  @!P0 BRA `(.L_x_65) ;  /* 0xfffffffc00848947 */ /* 0x000fea000383ffff */
[----:B------:R-:W-:Y:S05]  /*1870*/  EXIT ;  /* 0x000000000000794d */ /* 0x000fea0003800000 */
        .weak           $__internal_1_$__cuda_sm20_div_u64
        .type           $__internal_1_$__cuda_sm20_div_u64,@function
        .size           $__internal_1_$__cuda_sm20_div_u64,(.L_x_75 - $__internal_1_$__cuda_sm20_div_u64)
$__internal_1_$__cuda_sm20_div_u64:
[----:B------:R-:W-:Y:S02]  /*1880*/  IMAD.MOV.U32 R14, RZ, RZ, R4 ;  /* 0x000000ffff0e7224 */ /* 0x000fe400078e0004 */
        /* <DEDUP_REMOVED lines=64> */
[----:B------:R-:W-:Y:S06]  /*1c90*/  RET.REL.NODEC R8 `(_Z30raid6_encode_vectorized_kernelPPKhPhS2_miS0_) ;  /* 0xffffffe008d87950 */ /* 0x000fec0003c3ffff */
.L_x_66:
        /* <DEDUP_REMOVED lines=14> */
.L_x_75:


//--------------------- .text._Z19raid6_encode_kernelPPKhPhS2_miS0_ --------------------------
	.section	.text._Z19raid6_encode_kernelPPKhPhS2_miS0_,"ax",@progbits
	.align	128
        .global         _Z19raid6_encode_kernelPPKhPhS2_miS0_
        .type           _Z19raid6_encode_kernelPPKhPhS2_miS0_,@function
        .size           _Z19raid6_encode_kernelPPKhPhS2_miS0_,(.L_x_81 - _Z19raid6_encode_kernelPPKhPhS2_miS0_)
        .other          _Z19raid6_encode_kernelPPKhPhS2_miS0_,@"STO_CUDA_ENTRY STV_DEFAULT"
_Z19raid6_encode_kernelPPKhPhS2_miS0_:
.text._Z19raid6_encode_kernelPPKhPhS2_miS0_:
        /* <DEDUP_REMOVED lines=14> */
[----:B------:R-:W2:Y:S01]  /*00e0*/  LDCU.64 UR8, c[0x0][0x388] ;  /* 0x00007100ff0877ac */ /* 0x000ea20008000a00 */
[----:B------:R-:W3:Y:S01]  /*00f0*/  LDCU.64 UR10, c[0x0][0x390] ;  /* 0x00007200ff0a77ac */ /* 0x000ee20008000a00 */
[----:B0-----:R-:W-:-:S09]  /*0100*/  UISETP.GT.AND UP0, UPT, UR4, URZ, UPT ;  /* 0x000000ff0400728c */ /* 0x001fd2000bf04270 */
[----:B-123--:R-:W-:Y:S05]  /*0110*/  BRA.U UP0, `(.L_x_67) ;  /* 0x0000000100307547 */ /* 0x00efea000b800000 */
.L_x_68:
        /* <DEDUP_REMOVED lines=12> */
.L_x_67:
[----:B------:R-:W0:Y:S01]  /*01e0*/  LDCU.64 UR8, c[0x0][0x380] ;  /* 0x00007000ff0877ac */ /* 0x000e220008000a00 */
[----:B------:R-:W-:Y:S02]  /*01f0*/  ULOP3.LUT UR5, UR4, 0x7ffffffc, URZ, 0xc0, !UPT ;  /* 0x7ffffffc04057892 */ /* 0x000fe4000f8ec0ff */
[----:B------:R-:W-:Y:S02]  /*0200*/  ULOP3.LUT UR4, UR4, 0x3, URZ, 0xc0, !UPT ;  /* 0x0000000304047892 */ /* 0x000fe4000f8ec0ff */
[----:B------:R-:W-:Y:S02]  /*0210*/  UIADD3 UR10, UPT, UPT, -UR5, URZ, URZ ;  /* 0x000000ff050a7290 */ /* 0x000fe4000fffe1ff */
[----:B0-----:R-:W-:-:S04]  /*0220*/  UIADD3 UR7, UP0, UPT, UR8, 0x10, URZ ;  /* 0x0000001008077890 */ /* 0x001fc8000ff1e0ff */
[----:B------:R-:W-:-:S12]  /*0230*/  UIADD3.X UR8, UPT, UPT, URZ, UR9, URZ, UP0, !UPT ;  /* 0x00000009ff087290 */ /* 0x000fd800087fe4ff */
.L_x_72:
[----:B------:R-:W0:Y:S01]  /*0240*/  LDC R2, c[0x0][0x3a0] ;  /* 0x0000e800ff027b82 */ /* 0x000e220000000800 */
[----:B------:R-:W-:Y:S01]  /*0250*/  PRMT R14, RZ, 0x7610, R14 ;  /* 0x00007610ff0e7816 */ /* 0x000fe2000000000e */
[----:B------:R-:W-:Y:S01]  /*0260*/  IMAD.MOV.U32 R18, RZ, RZ, RZ ;  /* 0x000000ffff127224 */ /* 0x000fe200078e00ff */
[----:B------:R-:W-:Y:S02]  /*0270*/  PRMT R19, RZ, 0x7610, R19 ;  /* 0x00007610ff137816 */ /* 0x000fe40000000013 */
[----:B0-----:R-:W-:-:S13]  /*0280*/  ISETP.GE.U32.AND P0, PT, R2, 0x4, PT ;  /* 0x000000040200780c */ /* 0x001fda0003f06070 */
[----:B------:R-:W-:Y:S05]  /*0290*/  @!P0 BRA `(.L_x_69) ;  /* 0x0000000400308947 */ /* 0x000fea0003800000 */
[----:B------:R-:W0:Y:S01]  /*02a0*/  LDCU.64 UR12, c[0x0][0x3a8] ;  /* 0x00007500ff0c77ac */ /* 0x000e220008000a00 */
[----:B------:R-:W-:Y:S01]  /*02b0*/  LOP3.LUT R18, R2, 0x7ffffffc, RZ, 0xc0, !PT ;  /* 0x7ffffffc02127812 */ /* 0x000fe200078ec0ff */
[----:B------:R-:W-:Y:S01]  /*02c0*/  IMAD.U32 R2, RZ, RZ, UR7 ;  /* 0x00000007ff027e24 */ /* 0x000fe2000f8e00ff */
[----:B------:R-:W-:Y:S01]  /*02d0*/  PRMT R14, RZ, 0x7610, R14 ;  /* 0x00007610ff0e7816 */ /* 0x000fe2000000000e */
[----:B------:R-:W-:Y:S02]  /*02e0*/  IMAD.U32 R3, RZ, RZ, UR8 ;  /* 0x00000008ff037e24 */ /* 0x000fe4000f8e00ff */
[----:B------:R-:W-:Y:S01]  /*02f0*/  IMAD.U32 R16, RZ, RZ, UR10 ;  /* 0x0000000aff107e24 */ /* 0x000fe2000f8e00ff */
[----:B0-----:R-:W-:-:S04]  /*0300*/  UIADD3 UR5, UP0, UPT, UR12, 0x3, URZ ;  /* 0x000000030c057890 */ /* 0x001fc8000ff1e0ff */
[----:B------:R-:W-:Y:S02]  /*0310*/  UIADD3.X UR6, UPT, UPT, URZ, UR13, URZ, UP0, !UPT ;  /* 0x0000000dff067290 */ /* 0x000fe400087fe4ff */
[----:B------:R-:W-:-:S04]  /*0320*/  IMAD.U32 R4, RZ, RZ, UR5 ;  /* 0x00000005ff047e24 */ /* 0x000fc8000f8e00ff */
[----:B------:R-:W-:-:S07]  /*0330*/  IMAD.U32 R5, RZ, RZ, UR6 ;  /* 0x00000006ff057e24 */ /* 0x000fce000f8e00ff */
.L_x_70:
[----:B------:R-:W2:Y:S04]  /*0340*/  LDG.E.64.CONSTANT R8, desc[UR14][R2.64+-0x10] ;  /* 0xfffff00e02087981 */ /* 0x000ea8000c1e9b00 */
[----:B------:R-:W3:Y:S04]  /*0350*/  LDG.E.64.CONSTANT R12, desc[UR14][R2.64+-0x8] ;  /* 0xfffff80e020c7981 */ /* 0x000ee8000c1e9b00 */
[----:B------:R-:W4:Y:S04]  /*0360*/  LDG.E.64.CONSTANT R10, desc[UR14][R2.64] ;  /* 0x0000000e020a7981 */ /* 0x000f28000c1e9b00 */
[----:B------:R-:W5:Y:S04]  /*0370*/  LDG.E.64.CONSTANT R6, desc[UR14][R2.64+0x8] ;  /* 0x0000080e02067981 */ /* 0x000f68000c1e9b00 */
[----:B------:R-:W5:Y:S04]  /*0380*/  LDG.E.U8.CONSTANT R20, desc[UR14][R4.64+-0x3] ;  /* 0xfffffd0e04147981 */ /* 0x000f68000c1e9100 */
[----:B------:R-:W5:Y:S04]  /*0390*/  LDG.E.U8.CONSTANT R21, desc[UR14][R4.64+-0x2] ;  /* 0xfffffe0e04157981 */ /* 0x000f68000c1e9100 */
[----:B------:R-:W5:Y:S04]  /*03a0*/  LDG.E.U8.CONSTANT R22, desc[UR14][R4.64+-0x1] ;  /* 0xffffff0e04167981 */ /* 0x000f68000c1e9100 */
[----:B------:R-:W5:Y:S01]  /*03b0*/  LDG.E.U8.CONSTANT R23, desc[UR14][R4.64] ;  /* 0x0000000e04177981 */ /* 0x000f62000c1e9100 */
[----:B--2---:R-:W-:-:S05]  /*03c0*/  IADD3 R8, P0, PT, R8, R15, RZ ;  /* 0x0000000f08087210 */ /* 0x004fca0007f1e0ff */
[----:B------:R-:W-:Y:S01]  /*03d0*/  IMAD.X R9, R9, 0x1, R17, P0 ;  /* 0x0000000109097824 */ /* 0x000fe200000e0611 */
[----:B---3--:R-:W-:-:S04]  /*03e0*/  IADD3 R12, P0, PT, R12, R15, RZ ;  /* 0x0000000f0c0c7210 */ /* 0x008fc80007f1e0ff */
[----:B------:R-:W2:Y:S01]  /*03f0*/  LDG.E.U8.CONSTANT R8, desc[UR14][R8.64] ;  /* 0x0000000e08087981 */ /* 0x000ea2000c1e9100 */
[----:B------:R-:W-:Y:S01]  /*0400*/  IMAD.X R13, R13, 0x1, R17, P0 ;  /* 0x000000010d0d7824 */ /* 0x000fe200000e0611 */
[----:B----4-:R-:W-:-:S04]  /*0410*/  IADD3 R10, P0, PT, R10, R15, RZ ;  /* 0x0000000f0a0a7210 */ /* 0x010fc80007f1e0ff */
[----:B------:R-:W3:Y:S01]  /*0420*/  LDG.E.U8.CONSTANT R12, desc[UR14][R12.64] ;  /* 0x0000000e0c0c7981 */ /* 0x000ee2000c1e9100 */
[----:B------:R-:W-:-:S05]  /*0430*/  IMAD.X R11, R11, 0x1, R17, P0 ;  /* 0x000000010b0b7824 */ /* 0x000fca00000e0611 */
[----:B------:R-:W4:Y:S01]  /*0440*/  LDG.E.U8.CONSTANT R10, desc[UR14][R10.64] ;  /* 0x0000000e0a0a7981 */ /* 0x000f22000c1e9100 */
[----:B-----5:R-:W-:-:S05]  /*0450*/  IADD3 R6, P0, PT, R6, R15, RZ ;  /* 0x0000000f06067210 */ /* 0x020fca0007f1e0ff */
[----:B------:R-:W-:-:S06]  /*0460*/  IMAD.X R7, R7, 0x1, R17, P0 ;  /* 0x0000000107077824 */ /* 0x000fcc00000e0611 */
[----:B------:R-:W5:Y:S01]  /*0470*/  LDG.E.U8.CONSTANT R7, desc[UR14][R6.64] ;  /* 0x0000000e06077981 */ /* 0x000f62000c1e9100 */
[----:B------:R-:W-:Y:S02]  /*0480*/  ISETP.NE.AND P0, PT, R20, RZ, PT ;  /* 0x000000ff1400720c */ /* 0x000fe40003f05270 */
[----:B------:R-:W-:Y:S02]  /*0490*/  ISETP.NE.AND P1, PT, R21, RZ, PT ;  /* 0x000000ff1500720c */ /* 0x000fe40003f25270 */
[----:B------:R-:W-:Y:S02]  /*04a0*/  ISETP.NE.AND P2, PT, R22, RZ, PT ;  /* 0x000000ff1600720c */ /* 0x000fe40003f45270 */
[----:B------:R-:W-:Y:S01]  /*04b0*/  ISETP.NE.AND P3, PT, R23, RZ, PT ;  /* 0x000000ff1700720c */ /* 0x000fe20003f65270 */
[----:B------:R-:W-:Y:S01]  /*04c0*/  VIADD R16, R16, 0x4 ;  /* 0x0000000410107836 */ /* 0x000fe20000000000 */
[----:B--2---:R-:W-:Y:S02]  /*04d0*/  ISETP.EQ.OR P0, PT, R8, RZ, !P0 ;  /* 0x000000ff0800720c */ /* 0x004fe40004702670 */
[----:B---3--:R-:W-:-:S11]  /*04e0*/  ISETP.EQ.OR P1, PT, R12, RZ, !P1 ;  /* 0x000000ff0c00720c */ /* 0x008fd60004f22670 */
[----:B------:R-:W0:Y:S01]  /*04f0*/  @!P0 LDC.U8 R13, c[0x3][R8+0x200] ;  /* 0x00c08000080d8b82 */ /* 0x000e220000000000 */
[----:B----4-:R-:W-:-:S07]  /*0500*/  ISETP.EQ.OR P2, PT, R10, RZ, !P2 ;  /* 0x000000ff0a00720c */ /* 0x010fce0005742670 */
[----:B------:R-:W1:Y:S01]  /*0510*/  @!P1 LDC.U8 R11, c[0x3][R12+0x200] ;  /* 0x00c080000c0b9b82 */ /* 0x000e620000000000 */
[----:B------:R-:W-:Y:S02]  /*0520*/  @!P0 LOP3.LUT R27, R20, 0xff, RZ, 0xc0, !PT ;  /* 0x000000ff141b8812 */ /* 0x000fe400078ec0ff */
[----:B-----5:R-:W-:-:S05]  /*0530*/  ISETP.EQ.OR P3, PT, R7, RZ, !P3 ;  /* 0x000000ff0700720c */ /* 0x020fca0005f62670 */
[----:B------:R-:W2:Y:S01]  /*0540*/  @!P2 LDC.U8 R9, c[0x3][R10+0x200] ;  /* 0x00c080000a09ab82 */ /* 0x000ea20000000000 */
[----:B------:R-:W-:-:S07]  /*0550*/  @!P1 LOP3.LUT R26, R21, 0xff, RZ, 0xc0, !PT ;  /* 0x000000ff151a9812 */ /* 0x000fce00078ec0ff */
[----:B------:R-:W0:Y:S01]  /*0560*/  @!P0 LDC.U8 R20, c[0x3][R27+0x200] ;  /* 0x00c080001b148b82 */ /* 0x000e220000000000 */
[----:B------:R-:W-:-:S07]  /*0570*/  @!P2 LOP3.LUT R25, R22, 0xff, RZ, 0xc0, !PT ;  /* 0x000000ff1619a812 */ /* 0x000fce00078ec0ff */
[----:B------:R-:W3:Y:S08]  /*0580*/  @!P3 LDC.U8 R6, c[0x3][R7+0x200] ;  /* 0x00c080000706bb82 */ /* 0x000ef00000000000 */
[----:B------:R-:W1:Y:S08]  /*0590*/  @!P1 LDC.U8 R24, c[0x3][R26+0x200] ;  /* 0x00c080001a189b82 */ /* 0x000e700000000000 */
[----:B------:R-:W2:Y:S01]  /*05a0*/  @!P2 LDC.U8 R22, c[0x3][R25+0x200] ;  /* 0x00c080001916ab82 */ /* 0x000ea20000000000 */
[----:B0-----:R-:W-:Y:S01]  /*05b0*/  @!P0 IMAD.IADD R20, R13, 0x1, R20 ;  /* 0x000000010d148824 */ /* 0x001fe200078e0214 */
[----:B------:R-:W-:-:S06]  /*05c0*/  @!P3 LOP3.LUT R23, R23, 0xff, RZ, 0xc0, !PT ;  /* 0x000000ff1717b812 */ /* 0x000fcc00078ec0ff */
[----:B------:R-:W0:Y:S08]  /*05d0*/  @!P0 LDC.U8 R13, c[0x3][R20] ;  /* 0x00c00000140d8b82 */ /* 0x000e300000000000 */
[----:B------:R-:W3:Y:S01]  /*05e0*/  @!P3 LDC.U8 R21, c[0x3][R23+0x200] ;  /* 0x00c080001715bb82 */ /* 0x000ee20000000000 */
        /* <DEDUP_REMOVED lines=8> */
[----:B-1----:R-:W-:-:S04]  /*0670*/  @!P1 LOP3.LUT R11, R11, R14, RZ, 0x3c, !PT ;  /* 0x0000000e0b0b9212 */ /* 0x002fc800078e3cff */
[----:B------:R-:W-:-:S04]  /*0680*/  @!P1 PRMT R14, R11, 0x7610, R14 ;  /* 0x000076100b0e9816 */ /* 0x000fc8000000000e */
[----:B--2---:R-:W-:-:S04]  /*0690*/  @!P2 LOP3.LUT R9, R9, R14, RZ, 0x3c, !PT ;  /* 0x0000000e0909a212 */ /* 0x004fc800078e3cff */
[----:B------:R-:W-:Y:S02]  /*06a0*/  @!P2 PRMT R14, R9, 0x7610, R14 ;  /* 0x00007610090ea816 */ /* 0x000fe4000000000e */
[----:B------:R-:W-:Y:S02]  /*06b0*/  ISETP.NE.AND P2, PT, R16, RZ, PT ;  /* 0x000000ff1000720c */ /* 0x000fe40003f45270 */
[----:B------:R-:W-:Y:S02]  /*06c0*/  LOP3.LUT R8, R12, R8, R19, 0x96, !PT ;  /* 0x000000080c087212 */ /* 0x000fe400078e9613 */
[----:B------:R-:W-:Y:S02]  /*06d0*/  IADD3 R2, P0, PT, R2, 0x20, RZ ;  /* 0x0000002002027810 */ /* 0x000fe40007f1e0ff */
[----:B------:R-:W-:Y:S02]  /*06e0*/  IADD3 R4, P1, PT, R4, 0x4, RZ ;  /* 0x0000000404047810 */ /* 0x000fe40007f3e0ff */
[----:B---3--:R-:W-:-:S02]  /*06f0*/  @!P3 LOP3.LUT R21, R21, R14, RZ, 0x3c, !PT ;  /* 0x0000000e1515b212 */ /* 0x008fc400078e3cff */
[----:B------:R-:W-:Y:S01]  /*0700*/  LOP3.LUT R8, R7, R10, R8, 0x96, !PT ;  /* 0x0000000a07087212 */ /* 0x000fe200078e9608 */
[----:B------:R-:W-:Y:S01]  /*0710*/  IMAD.X R3, RZ, RZ, R3, P0 ;  /* 0x000000ffff037224 */ /* 0x000fe200000e0603 */
[----:B------:R-:W-:Y:S01]  /*0720*/  @!P3 PRMT R14, R21, 0x7610, R14 ;  /* 0x00007610150eb816 */ /* 0x000fe2000000000e */
[----:B------:R-:W-:Y:S01]  /*0730*/  IMAD.X R5, RZ, RZ, R5, P1 ;  /* 0x000000ffff057224 */ /* 0x000fe200008e0605 */
[----:B------:R-:W-:Y:S01]  /*0740*/  PRMT R19, R8, 0x7610, R19 ;  /* 0x0000761008137816 */ /* 0x000fe20000000013 */
[----:B------:R-:W-:Y:S06]  /*0750*/  @P2 BRA `(.L_x_70) ;  /* 0xfffffff800f82947 */ /* 0x000fec000383ffff */
.L_x_69:
        /* <DEDUP_REMOVED lines=56> */
.L_x_71:
[----:B------:R-:W0:Y:S01]  /*0ae0*/  LDCU.64 UR12, c[0x0][0x388] ;  /* 0x00007100ff0c77ac */ /* 0x000e220008000a00 */
[----:B------:R-:W1:Y:S01]  /*0af0*/  LDCU.128 UR16, c[0x0][0x390] ;  /* 0x00007200ff1077ac */ /* 0x000e620008000c00 */
[C---:B0-----:R-:W-:Y:S02]  /*0b00*/  IADD3 R2, P0, PT, R15.reuse, UR12, RZ ;  /* 0x0000000c0f027c10 */ /* 0x041fe4000ff1e0ff */
[----:B-1----:R-:W-:Y:S02]  /*0b10*/  IADD3 R4, P1, PT, R15, UR16, RZ ;  /* 0x000000100f047c10 */ /* 0x002fe4000ff3e0ff */
[C---:B------:R-:W-:Y:S02]  /*0b20*/  IADD3.X R3, PT, PT, R17.reuse, UR13, RZ, P0, !PT ;  /* 0x0000000d11037c10 */ /* 0x040fe400087fe4ff */
[----:B------:R-:W-:Y:S02]  /*0b30*/  IADD3.X R5, PT, PT, R17, UR17, RZ, P1, !PT ;  /* 0x0000001111057c10 */ /* 0x000fe40008ffe4ff */
[----:B------:R-:W-:Y:S01]  /*0b40*/  IADD3 R15, P1, PT, R0, R15, RZ ;  /* 0x0000000f000f7210 */ /* 0x000fe20007f3e0ff */
[----:B------:R0:W-:Y:S03]  /*0b50*/  STG.E.U8 desc[UR14][R2.64], R19 ;  /* 0x0000001302007986 */ /* 0x0001e6000c10110e */
[----:B------:R-:W-:Y:S01]  /*0b60*/  ISETP.GE.U32.AND P0, PT, R15, UR18, PT ;  /* 0x000000120f007c0c */ /* 0x000fe2000bf06070 */
[----:B------:R0:W-:Y:S01]  /*0b70*/  STG.E.U8 desc[UR14][R4.64], R14 ;  /* 0x0000000e04007986 */ /* 0x0001e2000c10110e */
[----:B------:R-:W-:-:S05]  /*0b80*/  IMAD.X R17, RZ, RZ, R17, P1 ;  /* 0x000000ffff117224 */ /* 0x000fca00008e0611 */
[----:B------:R-:W-:-:S13]  /*0b90*/  ISETP.GE.U32.AND.EX P0, PT, R17, UR19, PT, P0 ;  /* 0x0000001311007c0c */ /* 0x000fda000bf06100 */
[----:B0-----:R-:W-:Y:S05]  /*0ba0*/  @!P0 BRA `(.L_x_72) ;  /* 0xfffffff400a48947 */ /* 0x001fea000383ffff */
[----:B------:R-:W-:Y:S05]  /*0bb0*/  EXIT ;  /* 0x000000000000794d */ /* 0x000fea0003800000 */
.L_x_73:
        /* <DEDUP_REMOVED lines=12> */
.L_x_81:


//--------------------- .nv.shared.reserved.0     --------------------------
	.section	.nv.shared.reserved.0,"aw",@nobits
	.weak		__nv_reservedSMEM_offset_0_alias
	.size		__nv_reservedSMEM_offset_0_alias, 0, 64
	.other		__nv_reservedSMEM_offset_0_alias,@"STO_CUDA_RESERVED_SHARED STV_DEFAULT"
__nv_reservedSMEM_offset_0_alias:
	.zero		0
	.zero		64


//--------------------- .nv.constant0._Z26raid6_encode_stream_kernelPPKhPhS2_miS0_mm --------------------------
	.section	.nv.constant0._Z26raid6_encode_stream_kernelPPKhPhS2_miS0_mm,"a",@progbits
	.sectionflags	@""
	.align	4
.nv.constant0._Z26raid6_encode_stream_kernelPPKhPhS2_miS0_mm:
	.zero		960


//--------------------- .nv.constant0._Z26raid6_encode_q_only_kernelPPKhPhmiS0_ --------------------------
	.section	.nv.constant0._Z26raid6_encode_q_only_kernelPPKhPhmiS0_,"a",@progbits
	.sectionflags	@""
	.align	4
.nv.constant0._Z26raid6_encode_q_only_kernelPPKhPhmiS0_:
	.zero		936


//--------------------- .nv.constant0._Z26raid6_encode_p_only_kernelPPKhPhmi --------------------------
	.section	.nv.constant0._Z26raid6_encode_p_only_kernelPPKhPhmi,"a",@progbits
	.sectionflags	@""
	.align	4
.nv.constant0._Z26raid6_encode_p_only_kernelPPKhPhmi:
	.zero		924


//--------------------- .nv.constant0._Z19raid6_update_kernelPKhS0_PhS1_S0_S0_iS0_m --------------------------
	.section	.nv.constant0._Z19raid6_update_kernelPKhS0_PhS1_S0_S0_iS0_m,"a",@progbits
	.sectionflags	@""
	.align	4
.nv.constant0._Z19raid6_update_kernelPKhS0_PhS1_S0_S0_iS0_m:
	.zero		968


//--------------------- .nv.constant0._Z30raid6_encode_vectorized_kernelPPKhPhS2_miS0_ --------------------------
	.section	.nv.constant0._Z30raid6_encode_vectorized_kernelPPKhPhS2_miS0_,"a",@progbits
	.sectionflags	@""
	.align	4
.nv.constant0._Z30raid6_encode_vectorized_kernelPPKhPhS2_miS0_:
	.zero		944


//--------------------- .nv.constant0._Z19raid6_encode_kernelPPKhPhS2_miS0_ --------------------------
	.section	.nv.constant0._Z19raid6_encode_kernelPPKhPhS2_miS0_,"a",@progbits
	.sectionflags	@""
	.align	4
.nv.constant0._Z19raid6_encode_kernelPPKhPhS2_miS0_:
	.zero		944


//--------------------- SYMBOLS --------------------------

	.type		.nv.reservedSmem.offset0,@object
	.size		.nv.reservedSmem.offset0,0x4
